	.target	sm_90a

	.elftype	@"ET_EXEC"


//--------------------- .note.nv.tkinfo           --------------------------
	.section	.note.nv.tkinfo,"",@"SHT_NOTE"
	.sectionflags	@"SHF_NOTE_NV_TKINFO"
	.tkinfo
        /*0018*/ 	.word	0x00000002
        /*0030*/ 	.string	""
        /*0030*/ 	.string	"ptxas"
        /*0030*/ 	.string	"Cuda compilation tools, release 13.0, V13.0.88"
        /*0030*/ 	.string	"Build cuda_13.0.r13.0/compiler.36424714_0"
        /*0030*/ 	.string	"-arch sm_90a -m 64 "



//--------------------- .note.nv.cuinfo           --------------------------
	.section	.note.nv.cuinfo,"",@"SHT_NOTE"
	.sectionflags	@"SHF_NOTE_NV_CUINFO"
        /*0018*/ 	.short	0x0002
        /*001a*/ 	.short	0x005a
        /*001c*/ 	.short	0x0082
	.zero		2


//--------------------- .nv.info                  --------------------------
	.section	.nv.info,"",@"SHT_CUDA_INFO"
	.align	4


	//----- nvinfo : EIATTR_REGCOUNT
	.align		4
        /*0000*/ 	.byte	0x04, 0x2f
        /*0002*/ 	.short	(.L_15 - .L_14)
	.align		4
.L_14:
        /*0004*/ 	.word	index@(_ZN7cutlass13device_kernelINS_4gemm6kernel13GemmUniversalIN4cute5tupleIJiiiiEEENS1_10collective13CollectiveMmaINS1_34MainloopSm90TmaGmmaWarpSpecializedILi41ENS5_IJNS4_1CILi2EEENSA_ILi1EEESC_EEENS1_35KernelTmaWarpSpecializedCooperativeEEENS5_IJNSA_ILi128EEENSA_ILi48EEENSA_ILi16EEEEEENS_10bfloat16_tENS5_IJlSC_lEEESK_SL_NS4_8TiledMMAINS4_8MMA_AtomIJNS4_4SM904GMMA27MMA_64x16x16_F32BF16BF16_SSILNSP_5MajorE0ELSR_0ELNSP_7ScaleInE1ELSS_1EEEEEENS4_6LayoutISD_NS5_IJSC_NSA_ILi0EEESW_EEEEENS5_IJNS4_10UnderscoreESZ_SZ_EEEEENS4_13SM90_TMA_LOADENS4_14ComposedLayoutINS4_7SwizzleILi1ELi4ELi3EEENS4_18smem_ptr_flag_bitsILi16EEENSV_INS5_IJNSA_ILi8EEESI_EEENS5_IJSI_SC_EEEEEEEvNS4_8identityENS4_23SM90_TMA_LOAD_MULTICASTES1C_vS1D_EENS_8epilogue10collective6detail29Sm90TmaWarpSpecializedAdapterINS1H_15DefaultEpilogueISK_SL_SL_NS1G_6thread17LinearCombinationISK_Li1EffLNS1L_9ScaleType4KindE0ELNS_15FloatRoundStyleE2ESK_EENS1_15EpilogueDefaultEEEEEvvEEEEvNT_6ParamsE)
        /*0008*/ 	.word	0x000000a8


	//----- nvinfo : EIATTR_FRAME_SIZE
	.align		4
.L_15:
        /*000c*/ 	.byte	0x04, 0x11
        /*000e*/ 	.short	(.L_17 - .L_16)
	.align		4
.L_16:
        /*0010*/ 	.word	index@(_ZN7cutlass13device_kernelINS_4gemm6kernel13GemmUniversalIN4cute5tupleIJiiiiEEENS1_10collective13CollectiveMmaINS1_34MainloopSm90TmaGmmaWarpSpecializedILi41ENS5_IJNS4_1CILi2EEENSA_ILi1EEESC_EEENS1_35KernelTmaWarpSpecializedCooperativeEEENS5_IJNSA_ILi128EEENSA_ILi48EEENSA_ILi16EEEEEENS_10bfloat16_tENS5_IJlSC_lEEESK_SL_NS4_8TiledMMAINS4_8MMA_AtomIJNS4_4SM904GMMA27MMA_64x16x16_F32BF16BF16_SSILNSP_5MajorE0ELSR_0ELNSP_7ScaleInE1ELSS_1EEEEEENS4_6LayoutISD_NS5_IJSC_NSA_ILi0EEESW_EEEEENS5_IJNS4_10UnderscoreESZ_SZ_EEEEENS4_13SM90_TMA_LOADENS4_14ComposedLayoutINS4_7SwizzleILi1ELi4ELi3EEENS4_18smem_ptr_flag_bitsILi16EEENSV_INS5_IJNSA_ILi8EEESI_EEENS5_IJSI_SC_EEEEEEEvNS4_8identityENS4_23SM90_TMA_LOAD_MULTICASTES1C_vS1D_EENS_8epilogue10collective6detail29Sm90TmaWarpSpecializedAdapterINS1H_15DefaultEpilogueISK_SL_SL_NS1G_6thread17LinearCombinationISK_Li1EffLNS1L_9ScaleType4KindE0ELNS_15FloatRoundStyleE2ESK_EENS1_15EpilogueDefaultEEEEEvvEEEEvNT_6ParamsE)
        /*0014*/ 	.word	0x00000000


	//----- nvinfo : EIATTR_MIN_STACK_SIZE
	.align		4
.L_17:
        /*0018*/ 	.byte	0x04, 0x12
        /*001a*/ 	.short	(.L_19 - .L_18)
	.align		4
.L_18:
        /*001c*/ 	.word	index@(_ZN7cutlass13device_kernelINS_4gemm6kernel13GemmUniversalIN4cute5tupleIJiiiiEEENS1_10collective13CollectiveMmaINS1_34MainloopSm90TmaGmmaWarpSpecializedILi41ENS5_IJNS4_1CILi2EEENSA_ILi1EEESC_EEENS1_35KernelTmaWarpSpecializedCooperativeEEENS5_IJNSA_ILi128EEENSA_ILi48EEENSA_ILi16EEEEEENS_10bfloat16_tENS5_IJlSC_lEEESK_SL_NS4_8TiledMMAINS4_8MMA_AtomIJNS4_4SM904GMMA27MMA_64x16x16_F32BF16BF16_SSILNSP_5MajorE0ELSR_0ELNSP_7ScaleInE1ELSS_1EEEEEENS4_6LayoutISD_NS5_IJSC_NSA_ILi0EEESW_EEEEENS5_IJNS4_10UnderscoreESZ_SZ_EEEEENS4_13SM90_TMA_LOADENS4_14ComposedLayoutINS4_7SwizzleILi1ELi4ELi3EEENS4_18smem_ptr_flag_bitsILi16EEENSV_INS5_IJNSA_ILi8EEESI_EEENS5_IJSI_SC_EEEEEEEvNS4_8identityENS4_23SM90_TMA_LOAD_MULTICASTES1C_vS1D_EENS_8epilogue10collective6detail29Sm90TmaWarpSpecializedAdapterINS1H_15DefaultEpilogueISK_SL_SL_NS1G_6thread17LinearCombinationISK_Li1EffLNS1L_9ScaleType4KindE0ELNS_15FloatRoundStyleE2ESK_EENS1_15EpilogueDefaultEEEEEvvEEEEvNT_6ParamsE)
        /*0020*/ 	.word	0x00000000
.L_19:


//--------------------- .nv.compat                --------------------------
	.section	.nv.compat,"",@"SHT_CUDA_COMPAT_INFO"
	.align	4
        /*0000*/ 	.byte	0x02, 0x09, 0x01, 0x00, 0x02, 0x02, 0x04, 0x00, 0x02, 0x05, 0x05, 0x00, 0x03, 0x07, 0x01, 0x01
        /*0010*/ 	.byte	0x02, 0x03, 0x01, 0x00, 0x02, 0x06, 0x01, 0x00, 0x04, 0x0b, 0x08, 0x00, 0x00, 0x00, 0x00, 0x00
        /*0020*/ 	.byte	0x00, 0x00, 0x00, 0x00


//--------------------- .nv.info._ZN7cutlass13device_kernelINS_4gemm6kernel13GemmUniversalIN4cute5tupleIJiiiiEEENS1_10collective13CollectiveMmaINS1_34MainloopSm90TmaGmmaWarpSpecializedILi41ENS5_IJNS4_1CILi2EEENSA_ILi1EEESC_EEENS1_35KernelTmaWarpSpecializedCooperativeEEENS5_IJNSA_ILi128EEENSA_ILi48EEENSA_ILi16EEEEEENS_10bfloat16_tENS5_IJlSC_lEEESK_SL_NS4_8TiledMMAINS4_8MMA_AtomIJNS4_4SM904GMMA27MMA_64x16x16_F32BF16BF16_SSILNSP_5MajorE0ELSR_0ELNSP_7ScaleInE1ELSS_1EEEEEENS4_6LayoutISD_NS5_IJSC_NSA_ILi0EEESW_EEEEENS5_IJNS4_10UnderscoreESZ_SZ_EEEEENS4_13SM90_TMA_LOADENS4_14ComposedLayoutINS4_7SwizzleILi1ELi4ELi3EEENS4_18smem_ptr_flag_bitsILi16EEENSV_INS5_IJNSA_ILi8EEESI_EEENS5_IJSI_SC_EEEEEEEvNS4_8identityENS4_23SM90_TMA_LOAD_MULTICASTES1C_vS1D_EENS_8epilogue10collective6detail29Sm90TmaWarpSpecializedAdapterINS1H_15DefaultEpilogueISK_SL_SL_NS1G_6thread17LinearCombinationISK_Li1EffLNS1L_9ScaleType4KindE0ELNS_15FloatRoundStyleE2ESK_EENS1_15EpilogueDefaultEEEEEvvEEEEvNT_6ParamsE --------------------------
	.section	.nv.info._ZN7cutlass13device_kernelINS_4gemm6kernel13GemmUniversalIN4cute5tupleIJiiiiEEENS1_10collective13CollectiveMmaINS1_34MainloopSm90TmaGmmaWarpSpecializedILi41ENS5_IJNS4_1CILi2EEENSA_ILi1EEESC_EEENS1_35KernelTmaWarpSpecializedCooperativeEEENS5_IJNSA_ILi128EEENSA_ILi48EEENSA_ILi16EEEEEENS_10bfloat16_tENS5_IJlSC_lEEESK_SL_NS4_8TiledMMAINS4_8MMA_AtomIJNS4_4SM904GMMA27MMA_64x16x16_F32BF16BF16_SSILNSP_5MajorE0ELSR_0ELNSP_7ScaleInE1ELSS_1EEEEEENS4_6LayoutISD_NS5_IJSC_NSA_ILi0EEESW_EEEEENS5_IJNS4_10UnderscoreESZ_SZ_EEEEENS4_13SM90_TMA_LOADENS4_14ComposedLayoutINS4_7SwizzleILi1ELi4ELi3EEENS4_18smem_ptr_flag_bitsILi16EEENSV_INS5_IJNSA_ILi8EEESI_EEENS5_IJSI_SC_EEEEEEEvNS4_8identityENS4_23SM90_TMA_LOAD_MULTICASTES1C_vS1D_EENS_8epilogue10collective6detail29Sm90TmaWarpSpecializedAdapterINS1H_15DefaultEpilogueISK_SL_SL_NS1G_6thread17LinearCombinationISK_Li1EffLNS1L_9ScaleType4KindE0ELNS_15FloatRoundStyleE2ESK_EENS1_15EpilogueDefaultEEEEEvvEEEEvNT_6ParamsE,"",@"SHT_CUDA_INFO"
	.sectionflags	@""
	.align	4


	//----- nvinfo : EIATTR_CUDA_API_VERSION
	.align		4
        /*0000*/ 	.byte	0x04, 0x37
        /*0002*/ 	.short	(.L_21 - .L_20)
.L_20:
        /*0004*/ 	.word	0x00000082


	//----- nvinfo : EIATTR_KPARAM_INFO
	.align		4
.L_21:
        /*0008*/ 	.byte	0x04, 0x17
        /*000a*/ 	.short	(.L_23 - .L_22)
.L_22:
        /*000c*/ 	.word	0x00000000
        /*0010*/ 	.short	0x0000
        /*0012*/ 	.short	0x0070
        /*0014*/ 	.byte	0x00, 0xf0, 0x01, 0x10


	//----- nvinfo : EIATTR_SPARSE_MMA_MASK
	.align		4
.L_23:
        /*0018*/ 	.byte	0x03, 0x50
        /*001a*/ 	.short	0x0000


	//----- nvinfo : EIATTR_MAXREG_COUNT
	.align		4
        /*001c*/ 	.byte	0x03, 0x1b
        /*001e*/ 	.short	0x00a8


	//----- nvinfo : EIATTR_NUM_BARRIERS
	.align		4
        /*0020*/ 	.byte	0x02, 0x4c
        /*0022*/ 	.byte	0x01
	.zero		1


	//----- nvinfo : EIATTR_EXTERNS
	.align		4
        /*0024*/ 	.byte	0x04, 0x0f
        /*0026*/ 	.short	(.L_25 - .L_24)


	//   ....[0]....
	.align		4
.L_24:
        /*0028*/ 	.word	index@(__assertfail)


	//----- nvinfo : EIATTR_MERCURY_ISA_VERSION
	.align		4
.L_25:
        /*002c*/ 	.byte	0x03, 0x5f
        /*002e*/ 	.short	0x0101


	//----- nvinfo : EIATTR_INT_WARP_WIDE_INSTR_OFFSETS
	.align		4
        /*0030*/ 	.byte	0x04, 0x31
        /*0032*/ 	.short	(.L_27 - .L_26)


	//   ....[0]....
.L_26:
        /*0034*/ 	.word	0x00000950


	//   ....[1]....
        /*0038*/ 	.word	0x00000980


	//   ....[2]....
        /*003c*/ 	.word	0x00000b20


	//   ....[3]....
        /*0040*/ 	.word	0x000021d0


	//----- nvinfo : EIATTR_COOP_GROUP_MASK_REGIDS
	.align		4
.L_27:
        /*0044*/ 	.byte	0x04, 0x29
        /*0046*/ 	.short	(.L_29 - .L_28)


	//   ....[0]....
.L_28:
        /*0048*/ 	.word	0xffffffff


	//   ....[1]....
        /*004c*/ 	.word	0xffffffff


	//   ....[2]....
        /*0050*/ 	.word	0xffffffff


	//   ....[3]....
        /*0054*/ 	.word	0xffffffff


	//   ....[4]....
        /*0058*/ 	.word	0xffffffff


	//   ....[5]....
        /*005c*/ 	.word	0xffffffff


	//----- nvinfo : EIATTR_COOP_GROUP_INSTR_OFFSETS
	.align		4
.L_29:
        /*0060*/ 	.byte	0x04, 0x28
        /*0062*/ 	.short	(.L_31 - .L_30)


	//   ....[0]....
.L_30:
        /*0064*/ 	.word	0x00000060


	//   ....[1]....
        /*0068*/ 	.word	0x00000070


	//   ....[2]....
        /*006c*/ 	.word	0x00000130


	//   ....[3]....
        /*0070*/ 	.word	0x000007a0


	//   ....[4]....
        /*0074*/ 	.word	0x00000cd0


	//   ....[5]....
        /*0078*/ 	.word	0x00001950


	//----- nvinfo : EIATTR_REG_RECONFIG
	.align		4
.L_31:
        /*007c*/ 	.byte	0x01, 0x54
	.zero		2


	//----- nvinfo : EIATTR_SYSCALL_OFFSETS
	.align		4
        /*0080*/ 	.byte	0x04, 0x46
        /*0082*/ 	.short	(.L_33 - .L_32)


	//   ....[0]....
.L_32:
        /*0084*/ 	.word	0x00001b40


	//----- nvinfo : EIATTR_MBARRIER_INSTR_OFFSETS
	.align		4
.L_33:
        /*0088*/ 	.byte	0x04, 0x39
        /*008a*/ 	.short	(.L_35 - .L_34)


	//   ....[0]....
.L_34:
        /*008c*/ 	.word	0x00000250
        /*0090*/ 	.word	0x000000ff
        /*0094*/ 	.word	0x00000000
        /*0098*/ 	.short	0x0100
        /*009a*/ 	.byte	0x08
	.zero		1


	//   ....[1]....
        /*009c*/ 	.word	0x00000260
        /*00a0*/ 	.word	0x000000ff
        /*00a4*/ 	.word	0x00000148
        /*00a8*/ 	.short	0x0100
        /*00aa*/ 	.byte	0x08
	.zero		1


	//   ....[2]....
        /*00ac*/ 	.word	0x00000270
        /*00b0*/ 	.word	0x000000ff
        /*00b4*/ 	.word	0x00000008
        /*00b8*/ 	.short	0x0100
        /*00ba*/ 	.byte	0x08
	.zero		1


	//   ....[3]....
        /*00bc*/ 	.word	0x00000280
        /*00c0*/ 	.word	0x000000ff
        /*00c4*/ 	.word	0x00000150
        /*00c8*/ 	.short	0x0100
        /*00ca*/ 	.byte	0x08
	.zero		1


	//   ....[4]....
        /*00cc*/ 	.word	0x00000290
        /*00d0*/ 	.word	0x000000ff
        /*00d4*/ 	.word	0x00000010
        /*00d8*/ 	.short	0x0100
        /*00da*/ 	.byte	0x08
	.zero		1


	//   ....[5]....
        /*00dc*/ 	.word	0x000002a0
        /*00e0*/ 	.word	0x000000ff
        /*00e4*/ 	.word	0x00000158
        /*00e8*/ 	.short	0x0100
        /*00ea*/ 	.byte	0x08
	.zero		1


	//   ....[6]....
        /*00ec*/ 	.word	0x000002b0
        /*00f0*/ 	.word	0x000000ff
        /*00f4*/ 	.word	0x00000018
        /*00f8*/ 	.short	0x0100
        /*00fa*/ 	.byte	0x08
	.zero		1


	//   ....[7]....
        /*00fc*/ 	.word	0x000002c0
        /*0100*/ 	.word	0x000000ff
        /*0104*/ 	.word	0x00000160
        /*0108*/ 	.short	0x0100
        /*010a*/ 	.byte	0x08
	.zero		1


	//   ....[8]....
        /*010c*/ 	.word	0x000002d0
        /*0110*/ 	.word	0x000000ff
        /*0114*/ 	.word	0x00000020
        /*0118*/ 	.short	0x0100
        /*011a*/ 	.byte	0x08
	.zero		1


	//   ....[9]....
        /*011c*/ 	.word	0x000002e0
        /*0120*/ 	.word	0x000000ff
        /*0124*/ 	.word	0x00000168
        /*0128*/ 	.short	0x0100
        /*012a*/ 	.byte	0x08
	.zero		1


	//   ....[10]....
        /*012c*/ 	.word	0x000002f0
        /*0130*/ 	.word	0x000000ff
        /*0134*/ 	.word	0x00000028
        /*0138*/ 	.short	0x0100
        /*013a*/ 	.byte	0x08
	.zero		1


	//   ....[11]....
        /*013c*/ 	.word	0x00000300
        /*0140*/ 	.word	0x000000ff
        /*0144*/ 	.word	0x00000170
        /*0148*/ 	.short	0x0100
        /*014a*/ 	.byte	0x08
	.zero		1


	//   ....[12]....
        /*014c*/ 	.word	0x00000310
        /*0150*/ 	.word	0x000000ff
        /*0154*/ 	.word	0x00000030
        /*0158*/ 	.short	0x0100
        /*015a*/ 	.byte	0x08
	.zero		1


	//   ....[13]....
        /*015c*/ 	.word	0x00000320
        /*0160*/ 	.word	0x000000ff
        /*0164*/ 	.word	0x00000178
        /*0168*/ 	.short	0x0100
        /*016a*/ 	.byte	0x08
	.zero		1


	//   ....[14]....
        /*016c*/ 	.word	0x00000330
        /*0170*/ 	.word	0x000000ff
        /*0174*/ 	.word	0x00000038
        /*0178*/ 	.short	0x0100
        /*017a*/ 	.byte	0x08
	.zero		1


	//   ....[15]....
        /*017c*/ 	.word	0x00000340
        /*0180*/ 	.word	0x000000ff
        /*0184*/ 	.word	0x00000180
        /*0188*/ 	.short	0x0100
        /*018a*/ 	.byte	0x08
	.zero		1


	//   ....[16]....
        /*018c*/ 	.word	0x00000350
        /*0190*/ 	.word	0x000000ff
        /*0194*/ 	.word	0x00000040
        /*0198*/ 	.short	0x0100
        /*019a*/ 	.byte	0x08
	.zero		1


	//   ....[17]....
        /*019c*/ 	.word	0x00000360
        /*01a0*/ 	.word	0x000000ff
        /*01a4*/ 	.word	0x00000188
        /*01a8*/ 	.short	0x0100
        /*01aa*/ 	.byte	0x08
	.zero		1


	//   ....[18]....
        /*01ac*/ 	.word	0x00000370
        /*01b0*/ 	.word	0x000000ff
        /*01b4*/ 	.word	0x00000048
        /*01b8*/ 	.short	0x0100
        /*01ba*/ 	.byte	0x08
	.zero		1


	//   ....[19]....
        /*01bc*/ 	.word	0x00000380
        /*01c0*/ 	.word	0x000000ff
        /*01c4*/ 	.word	0x00000190
        /*01c8*/ 	.short	0x0100
        /*01ca*/ 	.byte	0x08
	.zero		1


	//   ....[20]....
        /*01cc*/ 	.word	0x00000390
        /*01d0*/ 	.word	0x000000ff
        /*01d4*/ 	.word	0x00000050
        /*01d8*/ 	.short	0x0100
        /*01da*/ 	.byte	0x08
	.zero		1


	//   ....[21]....
        /*01dc*/ 	.word	0x000003a0
        /*01e0*/ 	.word	0x000000ff
        /*01e4*/ 	.word	0x00000198
        /*01e8*/ 	.short	0x0100
        /*01ea*/ 	.byte	0x08
	.zero		1


	//   ....[22]....
        /*01ec*/ 	.word	0x000003b0
        /*01f0*/ 	.word	0x000000ff
        /*01f4*/ 	.word	0x00000058
        /*01f8*/ 	.short	0x0100
        /*01fa*/ 	.byte	0x08
	.zero		1


	//   ....[23]....
        /*01fc*/ 	.word	0x000003c0
        /*0200*/ 	.word	0x000000ff
        /*0204*/ 	.word	0x000001a0
        /*0208*/ 	.short	0x0100
        /*020a*/ 	.byte	0x08
	.zero		1


	//   ....[24]....
        /*020c*/ 	.word	0x000003d0
        /*0210*/ 	.word	0x000000ff
        /*0214*/ 	.word	0x00000060
        /*0218*/ 	.short	0x0100
        /*021a*/ 	.byte	0x08
	.zero		1


	//   ....[25]....
        /*021c*/ 	.word	0x000003e0
        /*0220*/ 	.word	0x000000ff
        /*0224*/ 	.word	0x000001a8
        /*0228*/ 	.short	0x0100
        /*022a*/ 	.byte	0x08
	.zero		1


	//   ....[26]....
        /*022c*/ 	.word	0x000003f0
        /*0230*/ 	.word	0x000000ff
        /*0234*/ 	.word	0x00000068
        /*0238*/ 	.short	0x0100
        /*023a*/ 	.byte	0x08
	.zero		1


	//   ....[27]....
        /*023c*/ 	.word	0x00000400
        /*0240*/ 	.word	0x000000ff
        /*0244*/ 	.word	0x000001b0
        /*0248*/ 	.short	0x0100
        /*024a*/ 	.byte	0x08
	.zero		1


	//   ....[28]....
        /*024c*/ 	.word	0x00000410
        /*0250*/ 	.word	0x000000ff
        /*0254*/ 	.word	0x00000070
        /*0258*/ 	.short	0x0100
        /*025a*/ 	.byte	0x08
	.zero		1


	//   ....[29]....
        /*025c*/ 	.word	0x00000420
        /*0260*/ 	.word	0x000000ff
        /*0264*/ 	.word	0x000001b8
        /*0268*/ 	.short	0x0100
        /*026a*/ 	.byte	0x08
	.zero		1


	//   ....[30]....
        /*026c*/ 	.word	0x00000430
        /*0270*/ 	.word	0x000000ff
        /*0274*/ 	.word	0x00000078
        /*0278*/ 	.short	0x0100
        /*027a*/ 	.byte	0x08
	.zero		1


	//   ....[31]....
        /*027c*/ 	.word	0x00000440
        /*0280*/ 	.word	0x000000ff
        /*0284*/ 	.word	0x000001c0
        /*0288*/ 	.short	0x0100
        /*028a*/ 	.byte	0x08
	.zero		1


	//   ....[32]....
        /*028c*/ 	.word	0x00000450
        /*0290*/ 	.word	0x000000ff
        /*0294*/ 	.word	0x00000080
        /*0298*/ 	.short	0x0100
        /*029a*/ 	.byte	0x08
	.zero		1


	//   ....[33]....
        /*029c*/ 	.word	0x00000460
        /*02a0*/ 	.word	0x000000ff
        /*02a4*/ 	.word	0x000001c8
        /*02a8*/ 	.short	0x0100
        /*02aa*/ 	.byte	0x08
	.zero		1


	//   ....[34]....
        /*02ac*/ 	.word	0x00000470
        /*02b0*/ 	.word	0x000000ff
        /*02b4*/ 	.word	0x00000088
        /*02b8*/ 	.short	0x0100
        /*02ba*/ 	.byte	0x08
	.zero		1


	//   ....[35]....
        /*02bc*/ 	.word	0x00000480
        /*02c0*/ 	.word	0x000000ff
        /*02c4*/ 	.word	0x000001d0
        /*02c8*/ 	.short	0x0100
        /*02ca*/ 	.byte	0x08
	.zero		1


	//   ....[36]....
        /*02cc*/ 	.word	0x00000490
        /*02d0*/ 	.word	0x000000ff
        /*02d4*/ 	.word	0x00000090
        /*02d8*/ 	.short	0x0100
        /*02da*/ 	.byte	0x08
	.zero		1


	//   ....[37]....
        /*02dc*/ 	.word	0x000004a0
        /*02e0*/ 	.word	0x000000ff
        /*02e4*/ 	.word	0x000001d8
        /*02e8*/ 	.short	0x0100
        /*02ea*/ 	.byte	0x08
	.zero		1


	//   ....[38]....
        /*02ec*/ 	.word	0x000004b0
        /*02f0*/ 	.word	0x000000ff
        /*02f4*/ 	.word	0x00000098
        /*02f8*/ 	.short	0x0100
        /*02fa*/ 	.byte	0x08
	.zero		1


	//   ....[39]....
        /*02fc*/ 	.word	0x000004c0
        /*0300*/ 	.word	0x000000ff
        /*0304*/ 	.word	0x000001e0
        /*0308*/ 	.short	0x0100
        /*030a*/ 	.byte	0x08
	.zero		1


	//   ....[40]....
        /*030c*/ 	.word	0x000004d0
        /*0310*/ 	.word	0x000000ff
        /*0314*/ 	.word	0x000000a0
        /*0318*/ 	.short	0x0100
        /*031a*/ 	.byte	0x08
	.zero		1


	//   ....[41]....
        /*031c*/ 	.word	0x000004e0
        /*0320*/ 	.word	0x000000ff
        /*0324*/ 	.word	0x000001e8
        /*0328*/ 	.short	0x0100
        /*032a*/ 	.byte	0x08
	.zero		1


	//   ....[42]....
        /*032c*/ 	.word	0x000004f0
        /*0330*/ 	.word	0x000000ff
        /*0334*/ 	.word	0x000000a8
        /*0338*/ 	.short	0x0100
        /*033a*/ 	.byte	0x08
	.zero		1


	//   ....[43]....
        /*033c*/ 	.word	0x00000500
        /*0340*/ 	.word	0x000000ff
        /*0344*/ 	.word	0x000001f0
        /*0348*/ 	.short	0x0100
        /*034a*/ 	.byte	0x08
	.zero		1


	//   ....[44]....
        /*034c*/ 	.word	0x00000510
        /*0350*/ 	.word	0x000000ff
        /*0354*/ 	.word	0x000000b0
        /*0358*/ 	.short	0x0100
        /*035a*/ 	.byte	0x08
	.zero		1


	//   ....[45]....
        /*035c*/ 	.word	0x00000520
        /*0360*/ 	.word	0x000000ff
        /*0364*/ 	.word	0x000001f8
        /*0368*/ 	.short	0x0100
        /*036a*/ 	.byte	0x08
	.zero		1


	//   ....[46]....
        /*036c*/ 	.word	0x00000530
        /*0370*/ 	.word	0x000000ff
        /*0374*/ 	.word	0x000000b8
        /*0378*/ 	.short	0x0100
        /*037a*/ 	.byte	0x08
	.zero		1


	//   ....[47]....
        /*037c*/ 	.word	0x00000540
        /*0380*/ 	.word	0x000000ff
        /*0384*/ 	.word	0x00000200
        /*0388*/ 	.short	0x0100
        /*038a*/ 	.byte	0x08
	.zero		1


	//   ....[48]....
        /*038c*/ 	.word	0x00000550
        /*0390*/ 	.word	0x000000ff
        /*0394*/ 	.word	0x000000c0
        /*0398*/ 	.short	0x0100
        /*039a*/ 	.byte	0x08
	.zero		1


	//   ....[49]....
        /*039c*/ 	.word	0x00000560
        /*03a0*/ 	.word	0x000000ff
        /*03a4*/ 	.word	0x00000208
        /*03a8*/ 	.short	0x0100
        /*03aa*/ 	.byte	0x08
	.zero		1


	//   ....[50]....
        /*03ac*/ 	.word	0x00000570
        /*03b0*/ 	.word	0x000000ff
        /*03b4*/ 	.word	0x000000c8
        /*03b8*/ 	.short	0x0100
        /*03ba*/ 	.byte	0x08
	.zero		1


	//   ....[51]....
        /*03bc*/ 	.word	0x00000580
        /*03c0*/ 	.word	0x000000ff
        /*03c4*/ 	.word	0x00000210
        /*03c8*/ 	.short	0x0100
        /*03ca*/ 	.byte	0x08
	.zero		1


	//   ....[52]....
        /*03cc*/ 	.word	0x00000590
        /*03d0*/ 	.word	0x000000ff
        /*03d4*/ 	.word	0x000000d0
        /*03d8*/ 	.short	0x0100
        /*03da*/ 	.byte	0x08
	.zero		1


	//   ....[53]....
        /*03dc*/ 	.word	0x000005a0
        /*03e0*/ 	.word	0x000000ff
        /*03e4*/ 	.word	0x00000218
        /*03e8*/ 	.short	0x0100
        /*03ea*/ 	.byte	0x08
	.zero		1


	//   ....[54]....
        /*03ec*/ 	.word	0x000005b0
        /*03f0*/ 	.word	0x000000ff
        /*03f4*/ 	.word	0x000000d8
        /*03f8*/ 	.short	0x0100
        /*03fa*/ 	.byte	0x08
	.zero		1


	//   ....[55]....
        /*03fc*/ 	.word	0x000005c0
        /*0400*/ 	.word	0x000000ff
        /*0404*/ 	.word	0x00000220
        /*0408*/ 	.short	0x0100
        /*040a*/ 	.byte	0x08
	.zero		1


	//   ....[56]....
        /*040c*/ 	.word	0x000005d0
        /*0410*/ 	.word	0x000000ff
        /*0414*/ 	.word	0x000000e0
        /*0418*/ 	.short	0x0100
        /*041a*/ 	.byte	0x08
	.zero		1


	//   ....[57]....
        /*041c*/ 	.word	0x000005e0
        /*0420*/ 	.word	0x000000ff
        /*0424*/ 	.word	0x00000228
        /*0428*/ 	.short	0x0100
        /*042a*/ 	.byte	0x08
	.zero		1


	//   ....[58]....
        /*042c*/ 	.word	0x000005f0
        /*0430*/ 	.word	0x000000ff
        /*0434*/ 	.word	0x000000e8
        /*0438*/ 	.short	0x0100
        /*043a*/ 	.byte	0x08
	.zero		1


	//   ....[59]....
        /*043c*/ 	.word	0x00000600
        /*0440*/ 	.word	0x000000ff
        /*0444*/ 	.word	0x00000230
        /*0448*/ 	.short	0x0100
        /*044a*/ 	.byte	0x08
	.zero		1


	//   ....[60]....
        /*044c*/ 	.word	0x00000610
        /*0450*/ 	.word	0x000000ff
        /*0454*/ 	.word	0x000000f0
        /*0458*/ 	.short	0x0100
        /*045a*/ 	.byte	0x08
	.zero		1


	//   ....[61]....
        /*045c*/ 	.word	0x00000620
        /*0460*/ 	.word	0x000000ff
        /*0464*/ 	.word	0x00000238
        /*0468*/ 	.short	0x0100
        /*046a*/ 	.byte	0x08
	.zero		1


	//   ....[62]....
        /*046c*/ 	.word	0x00000630
        /*0470*/ 	.word	0x000000ff
        /*0474*/ 	.word	0x000000f8
        /*0478*/ 	.short	0x0100
        /*047a*/ 	.byte	0x08
	.zero		1


	//   ....[63]....
        /*047c*/ 	.word	0x00000640
        /*0480*/ 	.word	0x000000ff
        /*0484*/ 	.word	0x00000240
        /*0488*/ 	.short	0x0100
        /*048a*/ 	.byte	0x08
	.zero		1


	//   ....[64]....
        /*048c*/ 	.word	0x00000650
        /*0490*/ 	.word	0x000000ff
        /*0494*/ 	.word	0x00000100
        /*0498*/ 	.short	0x0100
        /*049a*/ 	.byte	0x08
	.zero		1


	//   ....[65]....
        /*049c*/ 	.word	0x00000660
        /*04a0*/ 	.word	0x000000ff
        /*04a4*/ 	.word	0x00000248
        /*04a8*/ 	.short	0x0100
        /*04aa*/ 	.byte	0x08
	.zero		1


	//   ....[66]....
        /*04ac*/ 	.word	0x00000670
        /*04b0*/ 	.word	0x000000ff
        /*04b4*/ 	.word	0x00000108
        /*04b8*/ 	.short	0x0100
        /*04ba*/ 	.byte	0x08
	.zero		1


	//   ....[67]....
        /*04bc*/ 	.word	0x00000680
        /*04c0*/ 	.word	0x000000ff
        /*04c4*/ 	.word	0x00000250
        /*04c8*/ 	.short	0x0100
        /*04ca*/ 	.byte	0x08
	.zero		1


	//   ....[68]....
        /*04cc*/ 	.word	0x00000690
        /*04d0*/ 	.word	0x000000ff
        /*04d4*/ 	.word	0x00000110
        /*04d8*/ 	.short	0x0100
        /*04da*/ 	.byte	0x08
	.zero		1


	//   ....[69]....
        /*04dc*/ 	.word	0x000006a0
        /*04e0*/ 	.word	0x000000ff
        /*04e4*/ 	.word	0x00000258
        /*04e8*/ 	.short	0x0100
        /*04ea*/ 	.byte	0x08
	.zero		1


	//   ....[70]....
        /*04ec*/ 	.word	0x000006b0
        /*04f0*/ 	.word	0x000000ff
        /*04f4*/ 	.word	0x00000118
        /*04f8*/ 	.short	0x0100
        /*04fa*/ 	.byte	0x08
	.zero		1


	//   ....[71]....
        /*04fc*/ 	.word	0x000006c0
        /*0500*/ 	.word	0x000000ff
        /*0504*/ 	.word	0x00000260
        /*0508*/ 	.short	0x0100
        /*050a*/ 	.byte	0x08
	.zero		1


	//   ....[72]....
        /*050c*/ 	.word	0x000006d0
        /*0510*/ 	.word	0x000000ff
        /*0514*/ 	.word	0x00000120
        /*0518*/ 	.short	0x0100
        /*051a*/ 	.byte	0x08
	.zero		1


	//   ....[73]....
        /*051c*/ 	.word	0x000006e0
        /*0520*/ 	.word	0x000000ff
        /*0524*/ 	.word	0x00000268
        /*0528*/ 	.short	0x0100
        /*052a*/ 	.byte	0x08
	.zero		1


	//   ....[74]....
        /*052c*/ 	.word	0x000006f0
        /*0530*/ 	.word	0x000000ff
        /*0534*/ 	.word	0x00000128
        /*0538*/ 	.short	0x0100
        /*053a*/ 	.byte	0x08
	.zero		1


	//   ....[75]....
        /*053c*/ 	.word	0x00000700
        /*0540*/ 	.word	0x000000ff
        /*0544*/ 	.word	0x00000270
        /*0548*/ 	.short	0x0100
        /*054a*/ 	.byte	0x08
	.zero		1


	//   ....[76]....
        /*054c*/ 	.word	0x00000710
        /*0550*/ 	.word	0x000000ff
        /*0554*/ 	.word	0x00000130
        /*0558*/ 	.short	0x0100
        /*055a*/ 	.byte	0x08
	.zero		1


	//   ....[77]....
        /*055c*/ 	.word	0x00000720
        /*0560*/ 	.word	0x000000ff
        /*0564*/ 	.word	0x00000278
        /*0568*/ 	.short	0x0100
        /*056a*/ 	.byte	0x08
	.zero		1


	//   ....[78]....
        /*056c*/ 	.word	0x00000730
        /*0570*/ 	.word	0x000000ff
        /*0574*/ 	.word	0x00000138
        /*0578*/ 	.short	0x0100
        /*057a*/ 	.byte	0x08
	.zero		1


	//   ....[79]....
        /*057c*/ 	.word	0x00000740
        /*0580*/ 	.word	0x000000ff
        /*0584*/ 	.word	0x00000280
        /*0588*/ 	.short	0x0100
        /*058a*/ 	.byte	0x08
	.zero		1


	//   ....[80]....
        /*058c*/ 	.word	0x00000750
        /*0590*/ 	.word	0x000000ff
        /*0594*/ 	.word	0x00000140
        /*0598*/ 	.short	0x0100
        /*059a*/ 	.byte	0x08
	.zero		1


	//   ....[81]....
        /*059c*/ 	.word	0x00000760
        /*05a0*/ 	.word	0x000000ff
        /*05a4*/ 	.word	0x00000288
        /*05a8*/ 	.short	0x0100
        /*05aa*/ 	.byte	0x08
	.zero		1


	//   ....[82]....
        /*05ac*/ 	.word	0x00000bb0
        /*05b0*/ 	.word	0x000000ff
        /*05b4*/ 	.word	0x000002a0
        /*05b8*/ 	.short	0x0100
        /*05ba*/ 	.byte	0x06
	.zero		1


	//   ....[83]....
        /*05bc*/ 	.word	0x00000c50
        /*05c0*/ 	.word	0x000000ff
        /*05c4*/ 	.word	0x000002a8
        /*05c8*/ 	.short	0x0100
        /*05ca*/ 	.byte	0x06
	.zero		1


	//   ....[84]....
        /*05cc*/ 	.word	0x00001bc0
        /*05d0*/ 	.word	0x00000003
        /*05d4*/ 	.word	0x00000000
        /*05d8*/ 	.short	0x010a
        /*05da*/ 	.byte	0x3f
	.zero		1


	//   ....[85]....
        /*05dc*/ 	.word	0x00001c20
        /*05e0*/ 	.word	0x00000003
        /*05e4*/ 	.word	0x00000000
        /*05e8*/ 	.short	0x010a
        /*05ea*/ 	.byte	0x3f
	.zero		1


	//   ....[86]....
        /*05ec*/ 	.word	0x00001e90
        /*05f0*/ 	.word	0x000000ff
        /*05f4*/ 	.word	0x00000000
        /*05f8*/ 	.short	0x010a
        /*05fa*/ 	.byte	0x04
	.zero		1


	//   ....[87]....
        /*05fc*/ 	.word	0x00001ed0
        /*0600*/ 	.word	0x000000ff
        /*0604*/ 	.word	0x00000000
        /*0608*/ 	.short	0x010a
        /*060a*/ 	.byte	0x04
	.zero		1


	//   ....[88]....
        /*060c*/ 	.word	0x00002080
        /*0610*/ 	.word	0x00000004
        /*0614*/ 	.word	0x00000000
        /*0618*/ 	.short	0x0101
        /*061a*/ 	.byte	0x3f
	.zero		1


	//   ....[89]....
        /*061c*/ 	.word	0x00002270
        /*0620*/ 	.word	0x00000000
        /*0624*/ 	.word	0x00000000
        /*0628*/ 	.short	0x0101
        /*062a*/ 	.byte	0x3f
	.zero		1


	//   ....[90]....
        /*062c*/ 	.word	0x00004cf0
        /*0630*/ 	.word	0x00000015
        /*0634*/ 	.word	0x00000148
        /*0638*/ 	.short	0x010a
        /*063a*/ 	.byte	0x3f
	.zero		1


	//   ....[91]....
        /*063c*/ 	.word	0x00005080
        /*0640*/ 	.word	0x00000006
        /*0644*/ 	.word	0x000002a8
        /*0648*/ 	.short	0x0101
        /*064a*/ 	.byte	0x3f
	.zero		1


	//   ....[92]....
        /*064c*/ 	.word	0x000057c0
        /*0650*/ 	.word	0x00000007
        /*0654*/ 	.word	0x00000000
        /*0658*/ 	.short	0x010a
        /*065a*/ 	.byte	0x3f
	.zero		1


	//   ....[93]....
        /*065c*/ 	.word	0x00005840
        /*0660*/ 	.word	0x00000006
        /*0664*/ 	.word	0x00000000
        /*0668*/ 	.short	0x010a
        /*066a*/ 	.byte	0x3f
	.zero		1


	//   ....[94]....
        /*066c*/ 	.word	0x000058d0
        /*0670*/ 	.word	0x00000007
        /*0674*/ 	.word	0x00000000
        /*0678*/ 	.short	0x010a
        /*067a*/ 	.byte	0x3f
	.zero		1


	//   ....[95]....
        /*067c*/ 	.word	0x00005960
        /*0680*/ 	.word	0x00000006
        /*0684*/ 	.word	0x00000000
        /*0688*/ 	.short	0x010a
        /*068a*/ 	.byte	0x3f
	.zero		1


	//   ....[96]....
        /*068c*/ 	.word	0x000059f0
        /*0690*/ 	.word	0x00000007
        /*0694*/ 	.word	0x00000000
        /*0698*/ 	.short	0x010a
        /*069a*/ 	.byte	0x3f
	.zero		1


	//   ....[97]....
        /*069c*/ 	.word	0x00005a80
        /*06a0*/ 	.word	0x00000006
        /*06a4*/ 	.word	0x00000000
        /*06a8*/ 	.short	0x010a
        /*06aa*/ 	.byte	0x3f
	.zero		1


	//   ....[98]....
        /*06ac*/ 	.word	0x00005b10
        /*06b0*/ 	.word	0x00000007
        /*06b4*/ 	.word	0x00000000
        /*06b8*/ 	.short	0x010a
        /*06ba*/ 	.byte	0x3f
	.zero		1


	//   ....[99]....
        /*06bc*/ 	.word	0x00005ba0
        /*06c0*/ 	.word	0x00000006
        /*06c4*/ 	.word	0x00000000
        /*06c8*/ 	.short	0x010a
        /*06ca*/ 	.byte	0x3f
	.zero		1


	//   ....[100]....
        /*06cc*/ 	.word	0x00005c30
        /*06d0*/ 	.word	0x00000007
        /*06d4*/ 	.word	0x00000000
        /*06d8*/ 	.short	0x010a
        /*06da*/ 	.byte	0x3f
	.zero		1


	//   ....[101]....
        /*06dc*/ 	.word	0x00005cc0
        /*06e0*/ 	.word	0x00000006
        /*06e4*/ 	.word	0x00000000
        /*06e8*/ 	.short	0x010a
        /*06ea*/ 	.byte	0x3f
	.zero		1


	//   ....[102]....
        /*06ec*/ 	.word	0x00005d50
        /*06f0*/ 	.word	0x00000007
        /*06f4*/ 	.word	0x00000000
        /*06f8*/ 	.short	0x010a
        /*06fa*/ 	.byte	0x3f
	.zero		1


	//   ....[103]....
        /*06fc*/ 	.word	0x00005de0
        /*0700*/ 	.word	0x00000006
        /*0704*/ 	.word	0x00000000
        /*0708*/ 	.short	0x010a
        /*070a*/ 	.byte	0x3f
	.zero		1


	//   ....[104]....
        /*070c*/ 	.word	0x00005e70
        /*0710*/ 	.word	0x00000007
        /*0714*/ 	.word	0x00000000
        /*0718*/ 	.short	0x010a
        /*071a*/ 	.byte	0x3f
	.zero		1


	//   ....[105]....
        /*071c*/ 	.word	0x00005f00
        /*0720*/ 	.word	0x00000006
        /*0724*/ 	.word	0x00000000
        /*0728*/ 	.short	0x010a
        /*072a*/ 	.byte	0x3f
	.zero		1


	//   ....[106]....
        /*072c*/ 	.word	0x00005f90
        /*0730*/ 	.word	0x00000007
        /*0734*/ 	.word	0x00000000
        /*0738*/ 	.short	0x010a
        /*073a*/ 	.byte	0x3f
	.zero		1


	//   ....[107]....
        /*073c*/ 	.word	0x00006020
        /*0740*/ 	.word	0x00000006
        /*0744*/ 	.word	0x00000000
        /*0748*/ 	.short	0x010a
        /*074a*/ 	.byte	0x3f
	.zero		1


	//   ....[108]....
        /*074c*/ 	.word	0x000060b0
        /*0750*/ 	.word	0x00000007
        /*0754*/ 	.word	0x00000000
        /*0758*/ 	.short	0x010a
        /*075a*/ 	.byte	0x3f
	.zero		1


	//   ....[109]....
        /*075c*/ 	.word	0x00006140
        /*0760*/ 	.word	0x00000006
        /*0764*/ 	.word	0x00000000
        /*0768*/ 	.short	0x010a
        /*076a*/ 	.byte	0x3f
	.zero		1


	//   ....[110]....
        /*076c*/ 	.word	0x000061d0
        /*0770*/ 	.word	0x00000007
        /*0774*/ 	.word	0x00000000
        /*0778*/ 	.short	0x010a
        /*077a*/ 	.byte	0x3f
	.zero		1


	//   ....[111]....
        /*077c*/ 	.word	0x00006260
        /*0780*/ 	.word	0x00000006
        /*0784*/ 	.word	0x00000000
        /*0788*/ 	.short	0x010a
        /*078a*/ 	.byte	0x3f
	.zero		1


	//   ....[112]....
        /*078c*/ 	.word	0x000062f0
        /*0790*/ 	.word	0x00000007
        /*0794*/ 	.word	0x00000000
        /*0798*/ 	.short	0x010a
        /*079a*/ 	.byte	0x3f
	.zero		1


	//   ....[113]....
        /*079c*/ 	.word	0x00006380
        /*07a0*/ 	.word	0x00000006
        /*07a4*/ 	.word	0x00000000
        /*07a8*/ 	.short	0x010a
        /*07aa*/ 	.byte	0x3f
	.zero		1


	//   ....[114]....
        /*07ac*/ 	.word	0x00006410
        /*07b0*/ 	.word	0x00000007
        /*07b4*/ 	.word	0x00000000
        /*07b8*/ 	.short	0x010a
        /*07ba*/ 	.byte	0x3f
	.zero		1


	//   ....[115]....
        /*07bc*/ 	.word	0x000064a0
        /*07c0*/ 	.word	0x00000006
        /*07c4*/ 	.word	0x00000000
        /*07c8*/ 	.short	0x010a
        /*07ca*/ 	.byte	0x3f
	.zero		1


	//   ....[116]....
        /*07cc*/ 	.word	0x00006530
        /*07d0*/ 	.word	0x00000007
        /*07d4*/ 	.word	0x00000000
        /*07d8*/ 	.short	0x010a
        /*07da*/ 	.byte	0x3f
	.zero		1


	//   ....[117]....
        /*07dc*/ 	.word	0x000065c0
        /*07e0*/ 	.word	0x00000006
        /*07e4*/ 	.word	0x00000000
        /*07e8*/ 	.short	0x010a
        /*07ea*/ 	.byte	0x3f
	.zero		1


	//   ....[118]....
        /*07ec*/ 	.word	0x00006650
        /*07f0*/ 	.word	0x00000007
        /*07f4*/ 	.word	0x00000000
        /*07f8*/ 	.short	0x010a
        /*07fa*/ 	.byte	0x3f
	.zero		1


	//   ....[119]....
        /*07fc*/ 	.word	0x000066e0
        /*0800*/ 	.word	0x00000006
        /*0804*/ 	.word	0x00000000
        /*0808*/ 	.short	0x010a
        /*080a*/ 	.byte	0x3f
	.zero		1


	//   ....[120]....
        /*080c*/ 	.word	0x00006770
        /*0810*/ 	.word	0x00000007
        /*0814*/ 	.word	0x00000000
        /*0818*/ 	.short	0x010a
        /*081a*/ 	.byte	0x3f
	.zero		1


	//   ....[121]....
        /*081c*/ 	.word	0x00006800
        /*0820*/ 	.word	0x00000006
        /*0824*/ 	.word	0x00000000
        /*0828*/ 	.short	0x010a
        /*082a*/ 	.byte	0x3f
	.zero		1


	//   ....[122]....
        /*082c*/ 	.word	0x00006890
        /*0830*/ 	.word	0x00000007
        /*0834*/ 	.word	0x00000000
        /*0838*/ 	.short	0x010a
        /*083a*/ 	.byte	0x3f
	.zero		1


	//   ....[123]....
        /*083c*/ 	.word	0x00006920
        /*0840*/ 	.word	0x00000006
        /*0844*/ 	.word	0x00000000
        /*0848*/ 	.short	0x010a
        /*084a*/ 	.byte	0x3f
	.zero		1


	//   ....[124]....
        /*084c*/ 	.word	0x000069b0
        /*0850*/ 	.word	0x00000007
        /*0854*/ 	.word	0x00000000
        /*0858*/ 	.short	0x010a
        /*085a*/ 	.byte	0x3f
	.zero		1


	//   ....[125]....
        /*085c*/ 	.word	0x00006a40
        /*0860*/ 	.word	0x00000006
        /*0864*/ 	.word	0x00000000
        /*0868*/ 	.short	0x010a
        /*086a*/ 	.byte	0x3f
	.zero		1


	//   ....[126]....
        /*086c*/ 	.word	0x00006ad0
        /*0870*/ 	.word	0x00000007
        /*0874*/ 	.word	0x00000000
        /*0878*/ 	.short	0x010a
        /*087a*/ 	.byte	0x3f
	.zero		1


	//   ....[127]....
        /*087c*/ 	.word	0x00006b60
        /*0880*/ 	.word	0x00000006
        /*0884*/ 	.word	0x00000000
        /*0888*/ 	.short	0x010a
        /*088a*/ 	.byte	0x3f
	.zero		1


	//   ....[128]....
        /*088c*/ 	.word	0x00006bf0
        /*0890*/ 	.word	0x00000007
        /*0894*/ 	.word	0x00000000
        /*0898*/ 	.short	0x010a
        /*089a*/ 	.byte	0x3f
	.zero		1


	//   ....[129]....
        /*089c*/ 	.word	0x00006c80
        /*08a0*/ 	.word	0x00000006
        /*08a4*/ 	.word	0x00000000
        /*08a8*/ 	.short	0x010a
        /*08aa*/ 	.byte	0x3f
	.zero		1


	//   ....[130]....
        /*08ac*/ 	.word	0x00006d10
        /*08b0*/ 	.word	0x00000007
        /*08b4*/ 	.word	0x00000000
        /*08b8*/ 	.short	0x010a
        /*08ba*/ 	.byte	0x3f
	.zero		1


	//   ....[131]....
        /*08bc*/ 	.word	0x00006da0
        /*08c0*/ 	.word	0x00000006
        /*08c4*/ 	.word	0x00000000
        /*08c8*/ 	.short	0x010a
        /*08ca*/ 	.byte	0x3f
	.zero		1


	//   ....[132]....
        /*08cc*/ 	.word	0x00006e30
        /*08d0*/ 	.word	0x00000005
        /*08d4*/ 	.word	0x00000000
        /*08d8*/ 	.short	0x010a
        /*08da*/ 	.byte	0x3f
	.zero		1


	//   ....[133]....
        /*08dc*/ 	.word	0x00006e90
        /*08e0*/ 	.word	0x00000003
        /*08e4*/ 	.word	0x00000000
        /*08e8*/ 	.short	0x010a
        /*08ea*/ 	.byte	0x3f
	.zero		1


	//   ....[134]....
        /*08ec*/ 	.word	0x00006ef0
        /*08f0*/ 	.word	0x00000005
        /*08f4*/ 	.word	0x00000000
        /*08f8*/ 	.short	0x010a
        /*08fa*/ 	.byte	0x3f
	.zero		1


	//   ....[135]....
        /*08fc*/ 	.word	0x00006fc0
        /*0900*/ 	.word	0x00000015
        /*0904*/ 	.word	0x00000148
        /*0908*/ 	.short	0x010a
        /*090a*/ 	.byte	0x3f
	.zero		1


	//   ....[136]....
        /*090c*/ 	.word	0x00007090
        /*0910*/ 	.word	0x00000007
        /*0914*/ 	.word	0x00000000
        /*0918*/ 	.short	0x010a
        /*091a*/ 	.byte	0x3f
	.zero		1


	//   ....[137]....
        /*091c*/ 	.word	0x000070e0
        /*0920*/ 	.word	0x00000006
        /*0924*/ 	.word	0x00000000
        /*0928*/ 	.short	0x010a
        /*092a*/ 	.byte	0x3f
	.zero		1


	//   ....[138]....
        /*092c*/ 	.word	0x00007130
        /*0930*/ 	.word	0x00000007
        /*0934*/ 	.word	0x00000000
        /*0938*/ 	.short	0x010a
        /*093a*/ 	.byte	0x3f
	.zero		1


	//   ....[139]....
        /*093c*/ 	.word	0x00007180
        /*0940*/ 	.word	0x00000006
        /*0944*/ 	.word	0x00000000
        /*0948*/ 	.short	0x010a
        /*094a*/ 	.byte	0x3f
	.zero		1


	//   ....[140]....
        /*094c*/ 	.word	0x000071d0
        /*0950*/ 	.word	0x00000007
        /*0954*/ 	.word	0x00000000
        /*0958*/ 	.short	0x010a
        /*095a*/ 	.byte	0x3f
	.zero		1


	//   ....[141]....
        /*095c*/ 	.word	0x00007220
        /*0960*/ 	.word	0x00000006
        /*0964*/ 	.word	0x00000000
        /*0968*/ 	.short	0x010a
        /*096a*/ 	.byte	0x3f
	.zero		1


	//   ....[142]....
        /*096c*/ 	.word	0x00007270
        /*0970*/ 	.word	0x00000007
        /*0974*/ 	.word	0x00000000
        /*0978*/ 	.short	0x010a
        /*097a*/ 	.byte	0x3f
	.zero		1


	//   ....[143]....
        /*097c*/ 	.word	0x000072c0
        /*0980*/ 	.word	0x00000006
        /*0984*/ 	.word	0x00000000
        /*0988*/ 	.short	0x010a
        /*098a*/ 	.byte	0x3f
	.zero		1


	//   ....[144]....
        /*098c*/ 	.word	0x00007310
        /*0990*/ 	.word	0x00000007
        /*0994*/ 	.word	0x00000000
        /*0998*/ 	.short	0x010a
        /*099a*/ 	.byte	0x3f
	.zero		1


	//   ....[145]....
        /*099c*/ 	.word	0x00007360
        /*09a0*/ 	.word	0x00000006
        /*09a4*/ 	.word	0x00000000
        /*09a8*/ 	.short	0x010a
        /*09aa*/ 	.byte	0x3f
	.zero		1


	//   ....[146]....
        /*09ac*/ 	.word	0x000073b0
        /*09b0*/ 	.word	0x00000007
        /*09b4*/ 	.word	0x00000000
        /*09b8*/ 	.short	0x010a
        /*09ba*/ 	.byte	0x3f
	.zero		1


	//   ....[147]....
        /*09bc*/ 	.word	0x00007400
        /*09c0*/ 	.word	0x00000006
        /*09c4*/ 	.word	0x00000000
        /*09c8*/ 	.short	0x010a
        /*09ca*/ 	.byte	0x3f
	.zero		1


	//   ....[148]....
        /*09cc*/ 	.word	0x00007450
        /*09d0*/ 	.word	0x00000007
        /*09d4*/ 	.word	0x00000000
        /*09d8*/ 	.short	0x010a
        /*09da*/ 	.byte	0x3f
	.zero		1


	//   ....[149]....
        /*09dc*/ 	.word	0x000074a0
        /*09e0*/ 	.word	0x00000006
        /*09e4*/ 	.word	0x00000000
        /*09e8*/ 	.short	0x010a
        /*09ea*/ 	.byte	0x3f
	.zero		1


	//   ....[150]....
        /*09ec*/ 	.word	0x000074f0
        /*09f0*/ 	.word	0x00000007
        /*09f4*/ 	.word	0x00000000
        /*09f8*/ 	.short	0x010a
        /*09fa*/ 	.byte	0x3f
	.zero		1


	//   ....[151]....
        /*09fc*/ 	.word	0x00007540
        /*0a00*/ 	.word	0x00000006
        /*0a04*/ 	.word	0x00000000
        /*0a08*/ 	.short	0x010a
        /*0a0a*/ 	.byte	0x3f
	.zero		1


	//   ....[152]....
        /*0a0c*/ 	.word	0x00007590
        /*0a10*/ 	.word	0x00000007
        /*0a14*/ 	.word	0x00000000
        /*0a18*/ 	.short	0x010a
        /*0a1a*/ 	.byte	0x3f
	.zero		1


	//   ....[153]....
        /*0a1c*/ 	.word	0x000075e0
        /*0a20*/ 	.word	0x00000006
        /*0a24*/ 	.word	0x00000000
        /*0a28*/ 	.short	0x010a
        /*0a2a*/ 	.byte	0x3f
	.zero		1


	//   ....[154]....
        /*0a2c*/ 	.word	0x00007630
        /*0a30*/ 	.word	0x00000007
        /*0a34*/ 	.word	0x00000000
        /*0a38*/ 	.short	0x010a
        /*0a3a*/ 	.byte	0x3f
	.zero		1


	//   ....[155]....
        /*0a3c*/ 	.word	0x00007680
        /*0a40*/ 	.word	0x00000006
        /*0a44*/ 	.word	0x00000000
        /*0a48*/ 	.short	0x010a
        /*0a4a*/ 	.byte	0x3f
	.zero		1


	//   ....[156]....
        /*0a4c*/ 	.word	0x000076d0
        /*0a50*/ 	.word	0x00000007
        /*0a54*/ 	.word	0x00000000
        /*0a58*/ 	.short	0x010a
        /*0a5a*/ 	.byte	0x3f
	.zero		1


	//   ....[157]....
        /*0a5c*/ 	.word	0x00007720
        /*0a60*/ 	.word	0x00000006
        /*0a64*/ 	.word	0x00000000
        /*0a68*/ 	.short	0x010a
        /*0a6a*/ 	.byte	0x3f
	.zero		1


	//   ....[158]....
        /*0a6c*/ 	.word	0x00007770
        /*0a70*/ 	.word	0x00000007
        /*0a74*/ 	.word	0x00000000
        /*0a78*/ 	.short	0x010a
        /*0a7a*/ 	.byte	0x3f
	.zero		1


	//   ....[159]....
        /*0a7c*/ 	.word	0x000077c0
        /*0a80*/ 	.word	0x00000006
        /*0a84*/ 	.word	0x00000000
        /*0a88*/ 	.short	0x010a
        /*0a8a*/ 	.byte	0x3f
	.zero		1


	//   ....[160]....
        /*0a8c*/ 	.word	0x00007810
        /*0a90*/ 	.word	0x00000007
        /*0a94*/ 	.word	0x00000000
        /*0a98*/ 	.short	0x010a
        /*0a9a*/ 	.byte	0x3f
	.zero		1


	//   ....[161]....
        /*0a9c*/ 	.word	0x00007860
        /*0aa0*/ 	.word	0x00000006
        /*0aa4*/ 	.word	0x00000000
        /*0aa8*/ 	.short	0x010a
        /*0aaa*/ 	.byte	0x3f
	.zero		1


	//   ....[162]....
        /*0aac*/ 	.word	0x000078b0
        /*0ab0*/ 	.word	0x00000007
        /*0ab4*/ 	.word	0x00000000
        /*0ab8*/ 	.short	0x010a
        /*0aba*/ 	.byte	0x3f
	.zero		1


	//   ....[163]....
        /*0abc*/ 	.word	0x00007900
        /*0ac0*/ 	.word	0x00000006
        /*0ac4*/ 	.word	0x00000000
        /*0ac8*/ 	.short	0x010a
        /*0aca*/ 	.byte	0x3f
	.zero		1


	//   ....[164]....
        /*0acc*/ 	.word	0x00007950
        /*0ad0*/ 	.word	0x00000007
        /*0ad4*/ 	.word	0x00000000
        /*0ad8*/ 	.short	0x010a
        /*0ada*/ 	.byte	0x3f
	.zero		1


	//   ....[165]....
        /*0adc*/ 	.word	0x000079a0
        /*0ae0*/ 	.word	0x00000006
        /*0ae4*/ 	.word	0x00000000
        /*0ae8*/ 	.short	0x010a
        /*0aea*/ 	.byte	0x3f
	.zero		1


	//   ....[166]....
        /*0aec*/ 	.word	0x000079f0
        /*0af0*/ 	.word	0x00000007
        /*0af4*/ 	.word	0x00000000
        /*0af8*/ 	.short	0x010a
        /*0afa*/ 	.byte	0x3f
	.zero		1


	//   ....[167]....
        /*0afc*/ 	.word	0x00007a40
        /*0b00*/ 	.word	0x00000006
        /*0b04*/ 	.word	0x00000000
        /*0b08*/ 	.short	0x010a
        /*0b0a*/ 	.byte	0x3f
	.zero		1


	//   ....[168]....
        /*0b0c*/ 	.word	0x00007a90
        /*0b10*/ 	.word	0x00000007
        /*0b14*/ 	.word	0x00000000
        /*0b18*/ 	.short	0x010a
        /*0b1a*/ 	.byte	0x3f
	.zero		1


	//   ....[169]....
        /*0b1c*/ 	.word	0x00007ae0
        /*0b20*/ 	.word	0x00000006
        /*0b24*/ 	.word	0x00000000
        /*0b28*/ 	.short	0x010a
        /*0b2a*/ 	.byte	0x3f
	.zero		1


	//   ....[170]....
        /*0b2c*/ 	.word	0x00007b30
        /*0b30*/ 	.word	0x00000007
        /*0b34*/ 	.word	0x00000000
        /*0b38*/ 	.short	0x010a
        /*0b3a*/ 	.byte	0x3f
	.zero		1


	//   ....[171]....
        /*0b3c*/ 	.word	0x00007b80
        /*0b40*/ 	.word	0x00000006
        /*0b44*/ 	.word	0x00000000
        /*0b48*/ 	.short	0x010a
        /*0b4a*/ 	.byte	0x3f
	.zero		1


	//   ....[172]....
        /*0b4c*/ 	.word	0x00007bd0
        /*0b50*/ 	.word	0x00000007
        /*0b54*/ 	.word	0x00000000
        /*0b58*/ 	.short	0x010a
        /*0b5a*/ 	.byte	0x3f
	.zero		1


	//   ....[173]....
        /*0b5c*/ 	.word	0x00007c20
        /*0b60*/ 	.word	0x00000006
        /*0b64*/ 	.word	0x00000000
        /*0b68*/ 	.short	0x010a
        /*0b6a*/ 	.byte	0x3f
	.zero		1


	//   ....[174]....
        /*0b6c*/ 	.word	0x00007c70
        /*0b70*/ 	.word	0x00000007
        /*0b74*/ 	.word	0x00000000
        /*0b78*/ 	.short	0x010a
        /*0b7a*/ 	.byte	0x3f
	.zero		1


	//   ....[175]....
        /*0b7c*/ 	.word	0x00007cc0
        /*0b80*/ 	.word	0x00000006
        /*0b84*/ 	.word	0x00000000
        /*0b88*/ 	.short	0x010a
        /*0b8a*/ 	.byte	0x3f
	.zero		1


	//----- nvinfo : EIATTR_NUM_MBARRIERS
	.align		4
.L_35:
        /*0b8c*/ 	.byte	0x03, 0x38
        /*0b8e*/ 	.short	0x0054


	//----- nvinfo : EIATTR_EXIT_INSTR_OFFSETS
	.align		4
        /*0b90*/ 	.byte	0x04, 0x1c
        /*0b92*/ 	.short	(.L_37 - .L_36)


	//   ....[0]....
.L_36:
        /*0b94*/ 	.word	0x00000ea0


	//   ....[1]....
        /*0b98*/ 	.word	0x000016b0


	//   ....[2]....
        /*0b9c*/ 	.word	0x00004490


	//   ....[3]....
        /*0ba0*/ 	.word	0x000049f0


	//   ....[4]....
        /*0ba4*/ 	.word	0x00006e80


	//----- nvinfo : EIATTR_MAX_THREADS
	.align		4
.L_37:
        /*0ba8*/ 	.byte	0x04, 0x05
        /*0baa*/ 	.short	(.L_39 - .L_38)
.L_38:
        /*0bac*/ 	.word	0x00000180
        /*0bb0*/ 	.word	0x00000001
        /*0bb4*/ 	.word	0x00000001


	//----- nvinfo : EIATTR_CRS_STACK_SIZE
	.align		4
.L_39:
        /*0bb8*/ 	.byte	0x04, 0x1e
        /*0bba*/ 	.short	(.L_41 - .L_40)
.L_40:
        /*0bbc*/ 	.word	0x00000000


	//----- nvinfo : EIATTR_CBANK_PARAM_SIZE
	.align		4
.L_41:
        /*0bc0*/ 	.byte	0x03, 0x19
        /*0bc2*/ 	.short	0x0470


	//----- nvinfo : EIATTR_PARAM_CBANK
	.align		4
        /*0bc4*/ 	.byte	0x04, 0x0a
        /*0bc6*/ 	.short	(.L_43 - .L_42)
	.align		4
.L_42:
        /*0bc8*/ 	.word	index@(.nv.constant0._ZN7cutlass13device_kernelINS_4gemm6kernel13GemmUniversalIN4cute5tupleIJiiiiEEENS1_10collective13CollectiveMmaINS1_34MainloopSm90TmaGmmaWarpSpecializedILi41ENS5_IJNS4_1CILi2EEENSA_ILi1EEESC_EEENS1_35KernelTmaWarpSpecializedCooperativeEEENS5_IJNSA_ILi128EEENSA_ILi48EEENSA_ILi16EEEEEENS_10bfloat16_tENS5_IJlSC_lEEESK_SL_NS4_8TiledMMAINS4_8MMA_AtomIJNS4_4SM904GMMA27MMA_64x16x16_F32BF16BF16_SSILNSP_5MajorE0ELSR_0ELNSP_7ScaleInE1ELSS_1EEEEEENS4_6LayoutISD_NS5_IJSC_NSA_ILi0EEESW_EEEEENS5_IJNS4_10UnderscoreESZ_SZ_EEEEENS4_13SM90_TMA_LOADENS4_14ComposedLayoutINS4_7SwizzleILi1ELi4ELi3EEENS4_18smem_ptr_flag_bitsILi16EEENSV_INS5_IJNSA_ILi8EEESI_EEENS5_IJSI_SC_EEEEEEEvNS4_8identityENS4_23SM90_TMA_LOAD_MULTICASTES1C_vS1D_EENS_8epilogue10collective6detail29Sm90TmaWarpSpecializedAdapterINS1H_15DefaultEpilogueISK_SL_SL_NS1G_6thread17LinearCombinationISK_Li1EffLNS1L_9ScaleType4KindE0ELNS_15FloatRoundStyleE2ESK_EENS1_15EpilogueDefaultEEEEEvvEEEEvNT_6ParamsE)
        /*0bcc*/ 	.short	0x0210
        /*0bce*/ 	.short	0x0470


	//----- nvinfo : EIATTR_SW_WAR
	.align		4
.L_43:
        /*0bd0*/ 	.byte	0x04, 0x36
        /*0bd2*/ 	.short	(.L_45 - .L_44)
.L_44:
        /*0bd4*/ 	.word	0x00000008
.L_45:


//--------------------- .nv.callgraph             --------------------------
	.section	.nv.callgraph,"",@"SHT_CUDA_CALLGRAPH"
	.align	4
	.sectionentsize	8
	.align		4
        /*0000*/ 	.word	0x00000000
	.align		4
        /*0004*/ 	.word	0xffffffff
	.align		4
        /*0008*/ 	.word	index@(_ZN7cutlass13device_kernelINS_4gemm6kernel13GemmUniversalIN4cute5tupleIJiiiiEEENS1_10collective13CollectiveMmaINS1_34MainloopSm90TmaGmmaWarpSpecializedILi41ENS5_IJNS4_1CILi2EEENSA_ILi1EEESC_EEENS1_35KernelTmaWarpSpecializedCooperativeEEENS5_IJNSA_ILi128EEENSA_ILi48EEENSA_ILi16EEEEEENS_10bfloat16_tENS5_IJlSC_lEEESK_SL_NS4_8TiledMMAINS4_8MMA_AtomIJNS4_4SM904GMMA27MMA_64x16x16_F32BF16BF16_SSILNSP_5MajorE0ELSR_0ELNSP_7ScaleInE1ELSS_1EEEEEENS4_6LayoutISD_NS5_IJSC_NSA_ILi0EEESW_EEEEENS5_IJNS4_10UnderscoreESZ_SZ_EEEEENS4_13SM90_TMA_LOADENS4_14ComposedLayoutINS4_7SwizzleILi1ELi4ELi3EEENS4_18smem_ptr_flag_bitsILi16EEENSV_INS5_IJNSA_ILi8EEESI_EEENS5_IJSI_SC_EEEEEEEvNS4_8identityENS4_23SM90_TMA_LOAD_MULTICASTES1C_vS1D_EENS_8epilogue10collective6detail29Sm90TmaWarpSpecializedAdapterINS1H_15DefaultEpilogueISK_SL_SL_NS1G_6thread17LinearCombinationISK_Li1EffLNS1L_9ScaleType4KindE0ELNS_15FloatRoundStyleE2ESK_EENS1_15EpilogueDefaultEEEEEvvEEEEvNT_6ParamsE)
	.align		4
        /*000c*/ 	.word	index@(__assertfail)
	.align		4
        /*0010*/ 	.word	0x00000000
	.align		4
        /*0014*/ 	.word	0xfffffffe
	.align		4
        /*0018*/ 	.word	0x00000000
	.align		4
        /*001c*/ 	.word	0xfffffffd
	.align		4
        /*0020*/ 	.word	0x00000000
	.align		4
        /*0024*/ 	.word	0xfffffffc


//--------------------- .nv.constant4             --------------------------
	.section	.nv.constant4,"a",@progbits
	.align	8
	.align		8
.nv.constant4:
        /*0000*/ 	.dword	__assertfail
	.align		8
        /*0008*/ 	.dword	__unnamed_1
	.align		8
        /*0010*/ 	.dword	_ZN39_INTERNAL_00630349_4_k_cu_3f55e1d0_69454cuda3std3__45__cpo5beginE
	.align		8
        /*0018*/ 	.dword	_ZN39_INTERNAL_00630349_4_k_cu_3f55e1d0_69454cuda3std3__45__cpo3endE
	.align		8
        /*0020*/ 	.dword	_ZN39_INTERNAL_00630349_4_k_cu_3f55e1d0_69454cuda3std3__45__cpo6cbeginE
	.align		8
        /*0028*/ 	.dword	_ZN39_INTERNAL_00630349_4_k_cu_3f55e1d0_69454cuda3std3__45__cpo4cendE
	.align		8
        /*0030*/ 	.dword	_ZN39_INTERNAL_00630349_4_k_cu_3f55e1d0_69454cuda3std3__441_GLOBAL__N__00630349_4_k_cu_3f55e1d0_69456ignoreE
	.align		8
        /*0038*/ 	.dword	_ZN39_INTERNAL_00630349_4_k_cu_3f55e1d0_69454cuda3std3__419piecewise_constructE
	.align		8
        /*0040*/ 	.dword	_ZN39_INTERNAL_00630349_4_k_cu_3f55e1d0_69454cuda3std3__48in_placeE
	.align		8
        /*0048*/ 	.dword	_ZN39_INTERNAL_00630349_4_k_cu_3f55e1d0_69454cuda3std6ranges3__45__cpo4swapE
	.align		8
        /*0050*/ 	.dword	_ZN39_INTERNAL_00630349_4_k_cu_3f55e1d0_69454cuda3std6ranges3__45__cpo9iter_moveE
	.align		8
        /*0058*/ 	.dword	_ZN39_INTERNAL_00630349_4_k_cu_3f55e1d0_69454cute7productE
	.align		8
        /*0060*/ 	.dword	_ZN39_INTERNAL_00630349_4_k_cu_3f55e1d0_69454cute1_E
	.align		8
        /*0068*/ 	.dword	$str$22
	.align		8
        /*0070*/ 	.dword	$str$23


//--------------------- .text._ZN7cutlass13device_kernelINS_4gemm6kernel13GemmUniversalIN4cute5tupleIJiiiiEEENS1_10collective13CollectiveMmaINS1_34MainloopSm90TmaGmmaWarpSpecializedILi41ENS5_IJNS4_1CILi2EEENSA_ILi1EEESC_EEENS1_35KernelTmaWarpSpecializedCooperativeEEENS5_IJNSA_ILi128EEENSA_ILi48EEENSA_ILi16EEEEEENS_10bfloat16_tENS5_IJlSC_lEEESK_SL_NS4_8TiledMMAINS4_8MMA_AtomIJNS4_4SM904GMMA27MMA_64x16x16_F32BF16BF16_SSILNSP_5MajorE0ELSR_0ELNSP_7ScaleInE1ELSS_1EEEEEENS4_6LayoutISD_NS5_IJSC_NSA_ILi0EEESW_EEEEENS5_IJNS4_10UnderscoreESZ_SZ_EEEEENS4_13SM90_TMA_LOADENS4_14ComposedLayoutINS4_7SwizzleILi1ELi4ELi3EEENS4_18smem_ptr_flag_bitsILi16EEENSV_INS5_IJNSA_ILi8EEESI_EEENS5_IJSI_SC_EEEEEEEvNS4_8identityENS4_23SM90_TMA_LOAD_MULTICASTES1C_vS1D_EENS_8epilogue10collective6detail29Sm90TmaWarpSpecializedAdapterINS1H_15DefaultEpilogueISK_SL_SL_NS1G_6thread17LinearCombinationISK_Li1EffLNS1L_9ScaleType4KindE0ELNS_15FloatRoundStyleE2ESK_EENS1_15EpilogueDefaultEEEEEvvEEEEvNT_6ParamsE --------------------------
	.section	.text._ZN7cutlass13device_kernelINS_4gemm6kernel13GemmUniversalIN4cute5tupleIJiiiiEEENS1_10collective13CollectiveMmaINS1_34MainloopSm90TmaGmmaWarpSpecializedILi41ENS5_IJNS4_1CILi2EEENSA_ILi1EEESC_EEENS1_35KernelTmaWarpSpecializedCooperativeEEENS5_IJNSA_ILi128EEENSA_ILi48EEENSA_ILi16EEEEEENS_10bfloat16_tENS5_IJlSC_lEEESK_SL_NS4_8TiledMMAINS4_8MMA_AtomIJNS4_4SM904GMMA27MMA_64x16x16_F32BF16BF16_SSILNSP_5MajorE0ELSR_0ELNSP_7ScaleInE1ELSS_1EEEEEENS4_6LayoutISD_NS5_IJSC_NSA_ILi0EEESW_EEEEENS5_IJNS4_10UnderscoreESZ_SZ_EEEEENS4_13SM90_TMA_LOADENS4_14ComposedLayoutINS4_7SwizzleILi1ELi4ELi3EEENS4_18smem_ptr_flag_bitsILi16EEENSV_INS5_IJNSA_ILi8EEESI_EEENS5_IJSI_SC_EEEEEEEvNS4_8identityENS4_23SM90_TMA_LOAD_MULTICASTES1C_vS1D_EENS_8epilogue10collective6detail29Sm90TmaWarpSpecializedAdapterINS1H_15DefaultEpilogueISK_SL_SL_NS1G_6thread17LinearCombinationISK_Li1EffLNS1L_9ScaleType4KindE0ELNS_15FloatRoundStyleE2ESK_EENS1_15EpilogueDefaultEEEEEvvEEEEvNT_6ParamsE,"ax",@progbits
	.align	128
.text._ZN7cutlass13device_kernelINS_4gemm6kernel13GemmUniversalIN4cute5tupleIJiiiiEEENS1_10collective13CollectiveMmaINS1_34MainloopSm90TmaGmmaWarpSpecializedILi41ENS5_IJNS4_1CILi2EEENSA_ILi1EEESC_EEENS1_35KernelTmaWarpSpecializedCooperativeEEENS5_IJNSA_ILi128EEENSA_ILi48EEENSA_ILi16EEEEEENS_10bfloat16_tENS5_IJlSC_lEEESK_SL_NS4_8TiledMMAINS4_8MMA_AtomIJNS4_4SM904GMMA27MMA_64x16x16_F32BF16BF16_SSILNSP_5MajorE0ELSR_0ELNSP_7ScaleInE1ELSS_1EEEEEENS4_6LayoutISD_NS5_IJSC_NSA_ILi0EEESW_EEEEENS5_IJNS4_10UnderscoreESZ_SZ_EEEEENS4_13SM90_TMA_LOADENS4_14ComposedLayoutINS4_7SwizzleILi1ELi4ELi3EEENS4_18smem_ptr_flag_bitsILi16EEENSV_INS5_IJNSA_ILi8EEESI_EEENS5_IJSI_SC_EEEEEEEvNS4_8identityENS4_23SM90_TMA_LOAD_MULTICASTES1C_vS1D_EENS_8epilogue10collective6detail29Sm90TmaWarpSpecializedAdapterINS1H_15DefaultEpilogueISK_SL_SL_NS1G_6thread17LinearCombinationISK_Li1EffLNS1L_9ScaleType4KindE0ELNS_15FloatRoundStyleE2ESK_EENS1_15EpilogueDefaultEEEEEvvEEEEvNT_6ParamsE:
        .type           _ZN7cutlass13device_kernelINS_4gemm6kernel13GemmUniversalIN4cute5tupleIJiiiiEEENS1_10collective13CollectiveMmaINS1_34MainloopSm90TmaGmmaWarpSpecializedILi41ENS5_IJNS4_1CILi2EEENSA_ILi1EEESC_EEENS1_35KernelTmaWarpSpecializedCooperativeEEENS5_IJNSA_ILi128EEENSA_ILi48EEENSA_ILi16EEEEEENS_10bfloat16_tENS5_IJlSC_lEEESK_SL_NS4_8TiledMMAINS4_8MMA_AtomIJNS4_4SM904GMMA27MMA_64x16x16_F32BF16BF16_SSILNSP_5MajorE0ELSR_0ELNSP_7ScaleInE1ELSS_1EEEEEENS4_6LayoutISD_NS5_IJSC_NSA_ILi0EEESW_EEEEENS5_IJNS4_10UnderscoreESZ_SZ_EEEEENS4_13SM90_TMA_LOADENS4_14ComposedLayoutINS4_7SwizzleILi1ELi4ELi3EEENS4_18smem_ptr_flag_bitsILi16EEENSV_INS5_IJNSA_ILi8EEESI_EEENS5_IJSI_SC_EEEEEEEvNS4_8identityENS4_23SM90_TMA_LOAD_MULTICASTES1C_vS1D_EENS_8epilogue10collective6detail29Sm90TmaWarpSpecializedAdapterINS1H_15DefaultEpilogueISK_SL_SL_NS1G_6thread17LinearCombinationISK_Li1EffLNS1L_9ScaleType4KindE0ELNS_15FloatRoundStyleE2ESK_EENS1_15EpilogueDefaultEEEEEvvEEEEvNT_6ParamsE,@function
        .size           _ZN7cutlass13device_kernelINS_4gemm6kernel13GemmUniversalIN4cute5tupleIJiiiiEEENS1_10collective13CollectiveMmaINS1_34MainloopSm90TmaGmmaWarpSpecializedILi41ENS5_IJNS4_1CILi2EEENSA_ILi1EEESC_EEENS1_35KernelTmaWarpSpecializedCooperativeEEENS5_IJNSA_ILi128EEENSA_ILi48EEENSA_ILi16EEEEEENS_10bfloat16_tENS5_IJlSC_lEEESK_SL_NS4_8TiledMMAINS4_8MMA_AtomIJNS4_4SM904GMMA27MMA_64x16x16_F32BF16BF16_SSILNSP_5MajorE0ELSR_0ELNSP_7ScaleInE1ELSS_1EEEEEENS4_6LayoutISD_NS5_IJSC_NSA_ILi0EEESW_EEEEENS5_IJNS4_10UnderscoreESZ_SZ_EEEEENS4_13SM90_TMA_LOADENS4_14ComposedLayoutINS4_7SwizzleILi1ELi4ELi3EEENS4_18smem_ptr_flag_bitsILi16EEENSV_INS5_IJNSA_ILi8EEESI_EEENS5_IJSI_SC_EEEEEEEvNS4_8identityENS4_23SM90_TMA_LOAD_MULTICASTES1C_vS1D_EENS_8epilogue10collective6detail29Sm90TmaWarpSpecializedAdapterINS1H_15DefaultEpilogueISK_SL_SL_NS1G_6thread17LinearCombinationISK_Li1EffLNS1L_9ScaleType4KindE0ELNS_15FloatRoundStyleE2ESK_EENS1_15EpilogueDefaultEEEEEvvEEEEvNT_6ParamsE,(.L_x_192 - _ZN7cutlass13device_kernelINS_4gemm6kernel13GemmUniversalIN4cute5tupleIJiiiiEEENS1_10collective13CollectiveMmaINS1_34MainloopSm90TmaGmmaWarpSpecializedILi41ENS5_IJNS4_1CILi2EEENSA_ILi1EEESC_EEENS1_35KernelTmaWarpSpecializedCooperativeEEENS5_IJNSA_ILi128EEENSA_ILi48EEENSA_ILi16EEEEEENS_10bfloat16_tENS5_IJlSC_lEEESK_SL_NS4_8TiledMMAINS4_8MMA_AtomIJNS4_4SM904GMMA27MMA_64x16x16_F32BF16BF16_SSILNSP_5MajorE0ELSR_0ELNSP_7ScaleInE1ELSS_1EEEEEENS4_6LayoutISD_NS5_IJSC_NSA_ILi0EEESW_EEEEENS5_IJNS4_10UnderscoreESZ_SZ_EEEEENS4_13SM90_TMA_LOADENS4_14ComposedLayoutINS4_7SwizzleILi1ELi4ELi3EEENS4_18smem_ptr_flag_bitsILi16EEENSV_INS5_IJNSA_ILi8EEESI_EEENS5_IJSI_SC_EEEEEEEvNS4_8identityENS4_23SM90_TMA_LOAD_MULTICASTES1C_vS1D_EENS_8epilogue10collective6detail29Sm90TmaWarpSpecializedAdapterINS1H_15DefaultEpilogueISK_SL_SL_NS1G_6thread17LinearCombinationISK_Li1EffLNS1L_9ScaleType4KindE0ELNS_15FloatRoundStyleE2ESK_EENS1_15EpilogueDefaultEEEEEvvEEEEvNT_6ParamsE)
        .other          _ZN7cutlass13device_kernelINS_4gemm6kernel13GemmUniversalIN4cute5tupleIJiiiiEEENS1_10collective13CollectiveMmaINS1_34MainloopSm90TmaGmmaWarpSpecializedILi41ENS5_IJNS4_1CILi2EEENSA_ILi1EEESC_EEENS1_35KernelTmaWarpSpecializedCooperativeEEENS5_IJNSA_ILi128EEENSA_ILi48EEENSA_ILi16EEEEEENS_10bfloat16_tENS5_IJlSC_lEEESK_SL_NS4_8TiledMMAINS4_8MMA_AtomIJNS4_4SM904GMMA27MMA_64x16x16_F32BF16BF16_SSILNSP_5MajorE0ELSR_0ELNSP_7ScaleInE1ELSS_1EEEEEENS4_6LayoutISD_NS5_IJSC_NSA_ILi0EEESW_EEEEENS5_IJNS4_10UnderscoreESZ_SZ_EEEEENS4_13SM90_TMA_LOADENS4_14ComposedLayoutINS4_7SwizzleILi1ELi4ELi3EEENS4_18smem_ptr_flag_bitsILi16EEENSV_INS5_IJNSA_ILi8EEESI_EEENS5_IJSI_SC_EEEEEEEvNS4_8identityENS4_23SM90_TMA_LOAD_MULTICASTES1C_vS1D_EENS_8epilogue10collective6detail29Sm90TmaWarpSpecializedAdapterINS1H_15DefaultEpilogueISK_SL_SL_NS1G_6thread17LinearCombinationISK_Li1EffLNS1L_9ScaleType4KindE0ELNS_15FloatRoundStyleE2ESK_EENS1_15EpilogueDefaultEEEEEvvEEEEvNT_6ParamsE,@"STO_CUDA_ENTRY STV_DEFAULT"
_ZN7cutlass13device_kernelINS_4gemm6kernel13GemmUniversalIN4cute5tupleIJiiiiEEENS1_10collective13CollectiveMmaINS1_34MainloopSm90TmaGmmaWarpSpecializedILi41ENS5_IJNS4_1CILi2EEENSA_ILi1EEESC_EEENS1_35KernelTmaWarpSpecializedCooperativeEEENS5_IJNSA_ILi128EEENSA_ILi48EEENSA_ILi16EEEEEENS_10bfloat16_tENS5_IJlSC_lEEESK_SL_NS4_8TiledMMAINS4_8MMA_AtomIJNS4_4SM904GMMA27MMA_64x16x16_F32BF16BF16_SSILNSP_5MajorE0ELSR_0ELNSP_7ScaleInE1ELSS_1EEEEEENS4_6LayoutISD_NS5_IJSC_NSA_ILi0EEESW_EEEEENS5_IJNS4_10UnderscoreESZ_SZ_EEEEENS4_13SM90_TMA_LOADENS4_14ComposedLayoutINS4_7SwizzleILi1ELi4ELi3EEENS4_18smem_ptr_flag_bitsILi16EEENSV_INS5_IJNSA_ILi8EEESI_EEENS5_IJSI_SC_EEEEEEEvNS4_8identityENS4_23SM90_TMA_LOAD_MULTICASTES1C_vS1D_EENS_8epilogue10collective6detail29Sm90TmaWarpSpecializedAdapterINS1H_15DefaultEpilogueISK_SL_SL_NS1G_6thread17LinearCombinationISK_Li1EffLNS1L_9ScaleType4KindE0ELNS_15FloatRoundStyleE2ESK_EENS1_15EpilogueDefaultEEEEEvvEEEEvNT_6ParamsE:
[----:B------:R-:W0:Y:S01]  /*0000*/  LDC R1, c[0x0][0x28] ;  /* 0x00000a00ff017b82 */ /* 0x000e220000000800 */
[----:B------:R-:W1:Y:S01]  /*0010*/  S2R R55, SR_TID.X ;  /* 0x0000000000377919 */ /* 0x000e620000002100 */
[----:B------:R-:W-:Y:S01]  /*0020*/  ELECT P0, URZ, PT ;  /* 0x00000000003f782f */ /* 0x000fe20003800000 */
[----:B------:R-:W-:Y:S01]  /*0030*/  BSSY B0, `(.L_x_0) ;  /* 0x000000f000007945 */ /* 0x000fe20003800000 */
[--C-:B-1----:R-:W-:Y:S02]  /*0040*/  SHF.R.U32.HI R0, RZ, 0x5, R55.reuse ;  /* 0x00000005ff007819 */ /* 0x102fe40000011637 */
[----:B------:R-:W-:-:S03]  /*0050*/  SHF.R.U32.HI R7, RZ, 0x7, R55 ;  /* 0x00000007ff077819 */ /* 0x000fc60000011637 */
[----:B------:R-:W1:Y:S04]  /*0060*/  SHFL.IDX PT, R3, R0, RZ, 0x1f ;  /* 0x00001fff00037589 */ /* 0x000e6800000e0000 */
[----:B------:R2:W3:Y:S01]  /*0070*/  SHFL.IDX PT, R2, R7, RZ, 0x1f ;  /* 0x00001fff07027589 */ /* 0x0004e200000e0000 */
[----:B-1----:R-:W-:-:S13]  /*0080*/  ISETP.NE.OR P0, PT, R3, RZ, !P0 ;  /* 0x000000ff0300720c */ /* 0x002fda0004705670 */
[----:B0-23--:R-:W-:Y:S05]  /*0090*/  @P0 BRA `(.L_x_1) ;  /* 0x0000000000200947 */ /* 0x00dfea0003800000 */
[----:B------:R-:W-:Y:S02]  /*00a0*/  ULDC.64 UR4, c[0x0][0x198] ;  /* 0x0000660000047ab9 */ /* 0x000fe40000000a00 */
[----:B------:R-:W-:Y:S02]  /*00b0*/  UIADD3 UR6, UP0, UR4, 0xf0, URZ ;  /* 0x000000f004067890 */ /* 0x000fe4000ff1e03f */
[----:B------:R-:W-:Y:S02]  /*00c0*/  UIADD3 UR4, UP1, UR4, 0x1f0, URZ ;  /* 0x000001f004047890 */ /* 0x000fe4000ff3e03f */
[----:B------:R-:W-:Y:S02]  /*00d0*/  UIADD3.X UR7, URZ, UR5, URZ, UP0, !UPT ;  /* 0x000000053f077290 */ /* 0x000fe400087fe43f */
[----:B------:R-:W-:-:S07]  /*00e0*/  UIADD3.X UR5, URZ, UR5, URZ, UP1, !UPT ;  /* 0x000000053f057290 */ /* 0x000fce0008ffe43f */
[----:B------:R0:W-:Y:S02]  /*00f0*/  UTMACCTL.PF [UR6] ;  /* 0x00000000060079b9 */ /* 0x0001e40008040000 */
[----:B------:R0:W-:Y:S02]  /*0100*/  UTMACCTL.PF [UR4] ;  /* 0x00000000040079b9 */ /* 0x0001e40008040000 */
[----:B0-----:R-:W-:Y:S01]  /*0110*/  NOP ;  /* 0x0000000000007918 */ /* 0x001fe20000000000 */
.L_x_1:
[----:B------:R-:W-:Y:S05]  /*0120*/  BSYNC B0 ;  /* 0x0000000000007941 */ /* 0x000fea0003800000 */
.L_x_0:
[----:B------:R-:W0:Y:S02]  /*0130*/  SHFL.IDX PT, R5, R0, RZ, 0x1f ;  /* 0x00001fff00057589 */ /* 0x000e2400000e0000 */
[----:B0-----:R-:W-:-:S13]  /*0140*/  ISETP.NE.AND P0, PT, R5, RZ, PT ;  /* 0x000000ff0500720c */ /* 0x001fda0003f05270 */
[----:B------:R-:W-:Y:S05]  /*0150*/  @P0 BRA `(.L_x_2) ;  /* 0x00000004008c0947 */ /* 0x000fea0003800000 */
[----:B------:R-:W-:Y:S01]  /*0160*/  ELECT P0, URZ, PT ;  /* 0x00000000003f782f */ /* 0x000fe20003800000 */
[----:B------:R-:W-:-:S12]  /*0170*/  BSSY B0, `(.L_x_2) ;  /* 0x0000061000007945 */ /* 0x000fd80003800000 */
[----:B------:R-:W-:Y:S05]  /*0180*/  @!P0 BRA `(.L_x_3) ;  /* 0x00000004007c8947 */ /* 0x000fea0003800000 */
[----:B------:R-:W0:Y:S01]  /*0190*/  S2UR UR8, SR_CgaCtaId ;  /* 0x00000000000879c3 */ /* 0x000e220000008800 */
[----:B------:R-:W-:Y:S01]  /*01a0*/  UMOV UR4, 0x400 ;  /* 0x0000040000047882 */ /* 0x000fe20000000000 */
[----:B------:R-:W-:Y:S01]  /*01b0*/  UMOV UR5, 0x1 ;  /* 0x0000000100057882 */ /* 0x000fe20000000000 */
[----:B------:R-:W-:Y:S02]  /*01c0*/  UMOV UR6, 0x4 ;  /* 0x0000000400067882 */ /* 0x000fe40000000000 */
[----:B------:R-:W-:-:S04]  /*01d0*/  UIADD3 UR6, -UR6, 0x100000, URZ ;  /* 0x0010000006067890 */ /* 0x000fc8000fffe13f */
[----:B------:R-:W-:Y:S02]  /*01e0*/  USHF.L.U32 UR7, UR6, 0xb, URZ ;  /* 0x0000000b06077899 */ /* 0x000fe4000800063f */
[----:B------:R-:W-:Y:S02]  /*01f0*/  USHF.L.U32 UR6, UR6, 0x1, URZ ;  /* 0x0000000106067899 */ /* 0x000fe4000800063f */
[----:B0-----:R-:W-:Y:S02]  /*0200*/  ULEA UR8, UR8, UR4, 0x18 ;  /* 0x0000000408087291 */ /* 0x001fe4000f8ec03f */
[----:B------:R-:W-:-:S04]  /*0210*/  UIADD3 UR4, -UR5, 0x100000, URZ ;  /* 0x0010000005047890 */ /* 0x000fc8000fffe13f */
[----:B------:R-:W-:Y:S02]  /*0220*/  USHF.L.U32 UR5, UR4, 0xb, URZ ;  /* 0x0000000b04057899 */ /* 0x000fe4000800063f */
[----:B------:R-:W-:Y:S01]  /*0230*/  USHF.L.U32 UR4, UR4, 0x1, URZ ;  /* 0x0000000104047899 */ /* 0x000fe2000800063f */
[----:B------:R-:W0:Y:S11]  /*0240*/  FENCE.VIEW.ASYNC.S ;  /* 0x00000000000073c6 */ /* 0x000e360000000000 */
[----:B0-----:R0:W1:Y:S01]  /*0250*/  SYNCS.EXCH.64 URZ, [UR8], UR4 ;  /* 0x00000004083f75b2 */ /* 0x0010620008000100 */
[----:B------:R0:W2:Y:S01]  /*0260*/  SYNCS.EXCH.64 URZ, [UR8+0x148], UR6 ;  /* 0x00014806083f75b2 */ /* 0x0000a20008000100 */
[----:B------:R0:W3:Y:S01]  /*0270*/  SYNCS.EXCH.64 URZ, [UR8+0x8], UR4 ;  /* 0x00000804083f75b2 */ /* 0x0000e20008000100 */
[----:B------:R0:W4:Y:S01]  /*0280*/  SYNCS.EXCH.64 URZ, [UR8+0x150], UR6 ;  /* 0x00015006083f75b2 */ /* 0x0001220008000100 */
[----:B------:R0:W0:Y:S01]  /*0290*/  SYNCS.EXCH.64 URZ, [UR8+0x10], UR4 ;  /* 0x00001004083f75b2 */ /* 0x0000220008000100 */
        /* <DEDUP_REMOVED lines=77> */
[----:B-1234-:R-:W-:Y:S01]  /*0770*/  NOP ;  /* 0x0000000000007918 */ /* 0x01efe20000000000 */
.L_x_3:
[----:B0-----:R-:W-:Y:S05]  /*0780*/  BSYNC B0 ;  /* 0x0000000000007941 */ /* 0x001fea0003800000 */
.L_x_2:
[----:B------:R-:W-:Y:S01]  /*0790*/  SHF.R.S32.HI R4, RZ, 0x1f, R55 ;  /* 0x0000001fff047819 */ /* 0x000fe20000011437 */
[----:B------:R-:W0:Y:S01]  /*07a0*/  SHFL.IDX PT, R0, R0, RZ, 0x1f ;  /* 0x00001fff00007589 */ /* 0x000e2200000e0000 */
[----:B------:R-:W1:Y:S01]  /*07b0*/  S2UR UR8, SR_CTAID.X ;  /* 0x00000000000879c3 */ /* 0x000e620000002500 */
[----:B------:R-:W-:Y:S02]  /*07c0*/  ELECT P0, URZ, PT ;  /* 0x00000000003f782f */ /* 0x000fe40003800000 */
[----:B------:R-:W-:Y:S01]  /*07d0*/  LEA.HI R4, R4, R55, RZ, 0x7 ;  /* 0x0000003704047211 */ /* 0x000fe200078f38ff */
[----:B------:R-:W-:Y:S01]  /*07e0*/  ULDC UR4, c[0x0][0x150] ;  /* 0x0000540000047ab9 */ /* 0x000fe20000000800 */
[----:B------:R-:W-:Y:S01]  /*07f0*/  SHF.R.S32.HI R6, RZ, 0x1f, R5 ;  /* 0x0000001fff067819 */ /* 0x000fe20000011405 */
[----:B------:R-:W-:Y:S01]  /*0800*/  NOP ;  /* 0x0000000000007918 */ /* 0x000fe20000000000 */
[----:B------:R-:W-:Y:S01]  /*0810*/  LOP3.LUT R4, R4, 0xffffff80, RZ, 0xc0, !PT ;  /* 0xffffff8004047812 */ /* 0x000fe200078ec0ff */
[----:B------:R-:W-:Y:S01]  /*0820*/  NOP ;  /* 0x0000000000007918 */ /* 0x000fe20000000000 */
[----:B------:R-:W-:Y:S01]  /*0830*/  LEA.HI R6, R6, R5, RZ, 0x2 ;  /* 0x0000000506067211 */ /* 0x000fe200078f10ff */
[----:B------:R-:W2:Y:S01]  /*0840*/  LDC R11, c[0x0][0x144] ;  /* 0x00005100ff0b7b82 */ /* 0x000ea20000000800 */
[----:B------:R-:W-:Y:S01]  /*0850*/  IMAD.MOV.U32 R22, RZ, RZ, 0x1 ;  /* 0x00000001ff167424 */ /* 0x000fe200078e00ff */
[----:B------:R-:W-:Y:S01]  /*0860*/  ISETP.NE.AND P3, PT, R2, RZ, PT ;  /* 0x000000ff0200720c */ /* 0x000fe20003f65270 */
[----:B------:R-:W-:Y:S01]  /*0870*/  IMAD.IADD R8, R55, 0x1, -R4 ;  /* 0x0000000137087824 */ /* 0x000fe200078e0a04 */
[----:B------:R-:W-:Y:S01]  /*0880*/  LOP3.LUT R6, R6, 0x3ffffffc, RZ, 0xc0, !PT ;  /* 0x3ffffffc06067812 */ /* 0x000fe200078ec0ff */
[----:B------:R-:W3:Y:S03]  /*0890*/  S2R R4, SR_CTAID.Y ;  /* 0x0000000000047919 */ /* 0x000ee60000002600 */
[----:B------:R-:W-:Y:S01]  /*08a0*/  SHF.R.S32.HI R9, RZ, 0x1f, R8 ;  /* 0x0000001fff097819 */ /* 0x000fe20000011408 */
[----:B------:R-:W-:Y:S01]  /*08b0*/  IMAD.IADD R6, R5, 0x1, -R6 ;  /* 0x0000000105067824 */ /* 0x000fe200078e0a06 */
[----:B------:R-:W4:Y:S02]  /*08c0*/  LDC R13, c[0x0][0x140] ;  /* 0x00005000ff0d7b82 */ /* 0x000f240000000800 */
[----:B------:R-:W-:-:S02]  /*08d0*/  LEA.HI R9, R9, R8, RZ, 0x3 ;  /* 0x0000000809097211 */ /* 0x000fc400078f18ff */
[----:B0-----:R-:W-:Y:S02]  /*08e0*/  ISETP.NE.OR P0, PT, R0, RZ, !P0 ;  /* 0x000000ff0000720c */ /* 0x001fe40004705670 */
[--C-:B------:R-:W-:Y:S02]  /*08f0*/  SHF.R.S32.HI R0, RZ, 0x3, R9.reuse ;  /* 0x00000003ff007819 */ /* 0x100fe40000011409 */
[----:B-1----:R-:W-:Y:S02]  /*0900*/  I2FP.F32.U32 R10, UR8 ;  /* 0x00000008000a7c45 */ /* 0x002fe40008201000 */
[----:B------:R-:W-:-:S03]  /*0910*/  SHF.R.S32.HI R9, RZ, 0x1f, R9 ;  /* 0x0000001fff097819 */ /* 0x000fc60000011409 */
[----:B------:R-:W-:Y:S01]  /*0920*/  FMUL R10, R10, UR4 ;  /* 0x000000040a0a7c20 */ /* 0x000fe20008400000 */
[----:B------:R-:W-:Y:S01]  /*0930*/  LEA.HI R9, R9, R0, RZ, 0x2 ;  /* 0x0000000009097211 */ /* 0x000fe200078f10ff */
[----:B------:R-:W-:Y:S02]  /*0940*/  ULDC UR4, c[0x0][0x154] ;  /* 0x0000550000047ab9 */ /* 0x000fe40000000800 */
[----:B------:R-:W-:Y:S01]  /*0950*/  VOTEU.ALL UP0, P0 ;  /* 0x00000000003f7886 */ /* 0x000fe20000000000 */
[----:B------:R-:W-:Y:S01]  /*0960*/  LOP3.LUT R9, R9, 0xfffffffc, RZ, 0xc0, !PT ;  /* 0xfffffffc09097812 */ /* 0x000fe200078ec0ff */
[----:B------:R-:W0:Y:S01]  /*0970*/  F2I.U32.TRUNC.NTZ R10, R10 ;  /* 0x0000000a000a7305 */ /* 0x000e22000020f000 */
[----:B------:R-:W-:Y:S02]  /*0980*/  VOTEU.ALL UP1, P0 ;  /* 0x00000000003f7886 */ /* 0x000fe40000020000 */
[----:B------:R-:W1:Y:S01]  /*0990*/  @!UP0 S2UR UR7, SR_CgaCtaId ;  /* 0x00000000000789c3 */ /* 0x000e620000008800 */
[----:B------:R-:W-:Y:S01]  /*09a0*/  IMAD.IADD R9, R0, 0x1, -R9 ;  /* 0x0000000100097824 */ /* 0x000fe200078e0a09 */
[----:B------:R-:W-:Y:S01]  /*09b0*/  SHF.R.S32.HI R0, RZ, 0x1f, R3 ;  /* 0x0000001fff007819 */ /* 0x000fe20000011403 */
[----:B------:R-:W-:Y:S01]  /*09c0*/  @!UP0 UMOV UR6, 0x400 ;  /* 0x0000040000068882 */ /* 0x000fe20000000000 */
[----:B----4-:R-:W-:Y:S01]  /*09d0*/  ISETP.EQ.U32.AND P2, PT, R13, 0x1, PT ;  /* 0x000000010d00780c */ /* 0x010fe20003f42070 */
[----:B------:R-:W-:Y:S01]  /*09e0*/  IMAD R19, R6, 0x4, R9 ;  /* 0x0000000406137824 */ /* 0x000fe200078e0209 */
[----:B---3--:R-:W-:-:S02]  /*09f0*/  I2FP.F32.U32 R12, R4 ;  /* 0x00000004000c7245 */ /* 0x008fc40000201000 */
[----:B------:R-:W3:Y:S01]  /*0a00*/  LDC R9, c[0x0][0x148] ;  /* 0x00005200ff097b82 */ /* 0x000ee20000000800 */
[----:B------:R-:W-:Y:S02]  /*0a10*/  LEA.HI R0, R0, R3, RZ, 0x2 ;  /* 0x0000000300007211 */ /* 0x000fe400078f10ff */
[----:B------:R-:W-:Y:S01]  /*0a20*/  LEA.HI R6, R19, R19, RZ, 0x1 ;  /* 0x0000001313067211 */ /* 0x000fe200078f08ff */
[----:B0-----:R-:W-:Y:S02]  /*0a30*/  IMAD.MOV R14, RZ, RZ, -R10 ;  /* 0x000000ffff0e7224 */ /* 0x001fe400078e0a0a */
[----:B------:R-:W-:Y:S01]  /*0a40*/  FMUL R12, R12, UR4 ;  /* 0x000000040c0c7c20 */ /* 0x000fe20008400000 */
[----:B------:R-:W-:Y:S01]  /*0a50*/  LOP3.LUT R0, R0, 0xfffffffc, RZ, 0xc0, !PT ;  /* 0xfffffffc00007812 */ /* 0x000fe200078ec0ff */
[----:B------:R-:W-:Y:S01]  /*0a60*/  UMOV UR4, 0x20 ;  /* 0x0000002000047882 */ /* 0x000fe20000000000 */
[----:B------:R-:W-:Y:S01]  /*0a70*/  LOP3.LUT R10, R6, 0xfffffffe, RZ, 0xc0, !PT ;  /* 0xfffffffe060a7812 */ /* 0x000fe200078ec0ff */
[----:B--2---:R-:W-:Y:S01]  /*0a80*/  IMAD R6, R11, R14, UR8 ;  /* 0x000000080b067e24 */ /* 0x004fe2000f8e020e */
[----:B------:R-:W-:-:S04]  /*0a90*/  @!UP0 UIADD3 UR4, -UR4, 0x100000, URZ ;  /* 0x0010000004048890 */ /* 0x000fc8000fffe13f */
[----:B------:R-:W-:Y:S02]  /*0aa0*/  @!UP0 USHF.L.U32 UR5, UR4, 0xb, URZ ;  /* 0x0000000b04058899 */ /* 0x000fe4000800063f */
[----:B------:R-:W-:Y:S01]  /*0ab0*/  @!UP0 USHF.L.U32 UR4, UR4, 0x1, URZ ;  /* 0x0000000104048899 */ /* 0x000fe2000800063f */
[----:B------:R-:W0:Y:S01]  /*0ac0*/  F2I.U32.TRUNC.NTZ R12, R12 ;  /* 0x0000000c000c7305 */ /* 0x000e22000020f000 */
[----:B------:R-:W-:Y:S02]  /*0ad0*/  IMAD.IADD R3, R3, 0x1, -R0 ;  /* 0x0000000103037824 */ /* 0x000fe400078e0a00 */
[C---:B------:R-:W-:Y:S02]  /*0ae0*/  IMAD.IADD R11, R19.reuse, 0x1, -R10 ;  /* 0x00000001130b7824 */ /* 0x040fe400078e0a0a */
[----:B------:R-:W-:Y:S01]  /*0af0*/  IMAD.SHL.U32 R10, R19, 0x4, RZ ;  /* 0x00000004130a7824 */ /* 0x000fe200078e00ff */
[----:B-1----:R-:W-:Y:S01]  /*0b00*/  @!UP0 ULEA UR6, UR7, UR6, 0x18 ;  /* 0x0000000607068291 */ /* 0x002fe2000f8ec03f */
[----:B------:R-:W-:Y:S01]  /*0b10*/  ISETP.NE.AND P1, PT, R3, 0x3, PT ;  /* 0x000000030300780c */ /* 0x000fe20003f25270 */
[----:B------:R-:W-:Y:S01]  /*0b20*/  VOTEU.ALL UP0, P0 ;  /* 0x00000000003f7886 */ /* 0x000fe20000000000 */
[----:B------:R-:W-:-:S02]  /*0b30*/  ISETP.NE.AND P4, PT, R11, R6, PT ;  /* 0x000000060b00720c */ /* 0x000fc40003f85270 */
[----:B------:R-:W-:Y:S02]  /*0b40*/  LOP3.LUT R19, R19, 0xc, R10, 0x78, !PT ;  /* 0x0000000c13137812 */ /* 0x000fe400078e780a */
[----:B------:R-:W-:Y:S01]  /*0b50*/  LOP3.LUT P0, RZ, R8, 0x7, RZ, 0xc0, !PT ;  /* 0x0000000708ff7812 */ /* 0x000fe2000780c0ff */
[C---:B------:R-:W-:Y:S01]  /*0b60*/  VIADD R8, R2.reuse, 0xffffffff ;  /* 0xffffffff02087836 */ /* 0x040fe20000000000 */
[----:B------:R-:W-:Y:S01]  /*0b70*/  ISETP.EQ.OR P1, PT, R3, RZ, !P1 ;  /* 0x000000ff0300720c */ /* 0x000fe20004f22670 */
[----:B0-----:R-:W-:Y:S01]  /*0b80*/  IMAD.MOV R23, RZ, RZ, -R12 ;  /* 0x000000ffff177224 */ /* 0x001fe200078e0a0c */
[----:B------:R-:W-:Y:S01]  /*0b90*/  ISETP.LT.U32.AND P0, PT, R19, 0x2, !P0 ;  /* 0x000000021300780c */ /* 0x000fe20004701070 */
[----:B------:R-:W0:Y:S02]  /*0ba0*/  FENCE.VIEW.ASYNC.S ;  /* 0x00000000000073c6 */ /* 0x000e240000000000 */
[----:B0-----:R0:W1:Y:S01]  /*0bb0*/  @!UP0 SYNCS.EXCH.64 URZ, [UR6+0x2a0], UR4 ;  /* 0x0002a004063f85b2 */ /* 0x0010620008000100 */
[----:B------:R-:W-:Y:S01]  /*0bc0*/  ISETP.EQ.AND P1, PT, R2, RZ, P1 ;  /* 0x000000ff0200720c */ /* 0x000fe20000f22270 */
[----:B---3--:R-:W-:Y:S01]  /*0bd0*/  IMAD R11, R9, R23, R4 ;  /* 0x00000017090b7224 */ /* 0x008fe200078e0204 */
[----:B------:R-:W-:-:S02]  /*0be0*/  ISETP.GE.U32.AND P6, PT, R8, 0x2, PT ;  /* 0x000000020800780c */ /* 0x000fc40003fc6070 */
[----:B------:R-:W-:Y:S02]  /*0bf0*/  @P4 LEA.HI R0, R19, R19, RZ, 0x1 ;  /* 0x0000001313004211 */ /* 0x000fe400078f08ff */
[----:B------:R-:W-:Y:S02]  /*0c00*/  SEL R18, RZ, 0x1, !P1 ;  /* 0x00000001ff127807 */ /* 0x000fe40004800000 */
[----:B------:R-:W-:Y:S02]  /*0c10*/  @P4 SHF.R.S32.HI R0, RZ, 0x1, R0 ;  /* 0x00000001ff004819 */ /* 0x000fe40000011400 */
[----:B------:R-:W-:Y:S02]  /*0c20*/  SEL R18, R18, 0x2, P6 ;  /* 0x0000000212127807 */ /* 0x000fe40003000000 */
[----:B------:R-:W-:Y:S02]  /*0c30*/  @P4 ISETP.NE.AND P5, PT, R0, R11, PT ;  /* 0x0000000b0000420c */ /* 0x000fe40003fa5270 */
[----:B------:R-:W-:Y:S01]  /*0c40*/  SEL R11, RZ, 0x1, !P0 ;  /* 0x00000001ff0b7807 */ /* 0x000fe20004000000 */
[----:B------:R0:W2:Y:S01]  /*0c50*/  @!UP1 SYNCS.EXCH.64 URZ, [UR6+0x2a8], UR4 ;  /* 0x0002a804063f95b2 */ /* 0x0000a20008000100 */
[----:B------:R-:W-:Y:S01]  /*0c60*/  @P4 SEL R22, RZ, 0x1, P5 ;  /* 0x00000001ff164807 */ /* 0x000fe20002800000 */
[----:B------:R-:W-:Y:S01]  /*0c70*/  NOP ;  /* 0x0000000000007918 */ /* 0x000fe20000000000 */
[----:B------:R-:W-:-:S02]  /*0c80*/  LOP3.LUT R0, R55, 0x7f, RZ, 0xc0, !PT ;  /* 0x0000007f37007812 */ /* 0x000fc400078ec0ff */
[----:B------:R-:W-:Y:S01]  /*0c90*/  LOP3.LUT R22, R22, R11, RZ, 0xc0, !PT ;  /* 0x0000000b16167212 */ /* 0x000fe200078ec0ff */
[----:B01----:R-:W-:Y:S06]  /*0ca0*/  @!P2 BRA `(.L_x_4) ;  /* 0x000000000008a947 */ /* 0x003fec0003800000 */
[----:B--2---:R-:W-:Y:S01]  /*0cb0*/  UCGABAR_ARV ;  /* 0x00000000000079c7 */ /* 0x004fe20008000000 */
[----:B------:R-:W-:Y:S05]  /*0cc0*/  BRA `(.L_x_5) ;  /* 0x0000000000047947 */ /* 0x000fea0003800000 */
.L_x_4:
[----:B--2---:R-:W-:Y:S01]  /*0cd0*/  NOP ;  /* 0x0000000000007918 */ /* 0x004fe20000000000 */
.L_x_5:
[----:B------:R-:W0:Y:S01]  /*0ce0*/  LDC R2, c[0x0][0x65c] ;  /* 0x00019700ff027b82 */ /* 0x000e220000000800 */
[----:B------:R-:W-:Y:S02]  /*0cf0*/  IMAD.U32 R10, RZ, RZ, UR8 ;  /* 0x00000008ff0a7e24 */ /* 0x000fe4000f8e00ff */
[----:B------:R-:W-:Y:S01]  /*0d00*/  IMAD.MOV.U32 R11, RZ, RZ, RZ ;  /* 0x000000ffff0b7224 */ /* 0x000fe200078e00ff */
[----:B0-----:R-:W-:-:S04]  /*0d10*/  ISETP.NE.AND P1, PT, R2, 0x1, PT ;  /* 0x000000010200780c */ /* 0x001fc80003f25270 */
[----:B------:R-:W-:-:S09]  /*0d20*/  P2R R5, PR, RZ, 0x2 ;  /* 0x00000002ff057803 */ /* 0x000fd20000000000 */
[----:B------:R-:W0:Y:S01]  /*0d30*/  @P1 LDC R17, c[0x0][0x10] ;  /* 0x00000400ff111b82 */ /* 0x000e220000000800 */
[----:B------:R-:W-:Y:S02]  /*0d40*/  @P1 IMAD.MOV.U32 R5, RZ, RZ, RZ ;  /* 0x000000ffff051224 */ /* 0x000fe400078e00ff */
[----:B------:R-:W-:-:S05]  /*0d50*/  @P1 IMAD.MOV.U32 R15, RZ, RZ, RZ ;  /* 0x000000ffff0f1224 */ /* 0x000fca00078e00ff */
[----:B------:R-:W1:Y:S01]  /*0d60*/  @!P1 LDC R13, c[0x0][0xc] ;  /* 0x00000300ff0d9b82 */ /* 0x000e620000000800 */
[----:B------:R-:W-:Y:S01]  /*0d70*/  ULDC UR4, c[0x0][0xc] ;  /* 0x0000030000047ab9 */ /* 0x000fe20000000800 */
[----:B------:R-:W-:Y:S01]  /*0d80*/  ULDC UR5, c[0x0][0x10] ;  /* 0x0000040000057ab9 */ /* 0x000fe20000000800 */
[----:B------:R-:W-:Y:S01]  /*0d90*/  ULDC UR6, c[0x0][0x14] ;  /* 0x0000050000067ab9 */ /* 0x000fe20000000800 */
[----:B------:R-:W-:-:S04]  /*0da0*/  UIMAD.WIDE.U32 UR4, UR4, UR5, URZ ;  /* 0x00000005040472a5 */ /* 0x000fc8000f8e003f */
[----:B------:R-:W-:Y:S02]  /*0db0*/  UIMAD.WIDE.U32 UR36, UR4, UR6, URZ ;  /* 0x00000006042472a5 */ /* 0x000fe4000f8e003f */
[----:B------:R-:W-:-:S04]  /*0dc0*/  UIMAD UR42, UR5, UR6, URZ ;  /* 0x00000006052a72a4 */ /* 0x000fc8000f8e023f */
[----:B------:R-:W-:Y:S01]  /*0dd0*/  UIADD3 UR42, UR37, UR42, URZ ;  /* 0x0000002a252a7290 */ /* 0x000fe2000fffe03f */
[----:B0-----:R-:W-:-:S04]  /*0de0*/  @P1 IMAD.WIDE.U32 R16, R17, UR8, R4 ;  /* 0x0000000811101c25 */ /* 0x001fc8000f8e0004 */
[----:B------:R-:W-:Y:S02]  /*0df0*/  @P1 IMAD.IADD R17, R17, 0x1, R15 ;  /* 0x0000000111111824 */ /* 0x000fe400078e020f */
[----:B-1----:R-:W-:-:S04]  /*0e00*/  @!P1 IMAD.WIDE.U32 R10, R4, R13, R10 ;  /* 0x0000000d040a9225 */ /* 0x002fc800078e000a */
[----:B------:R-:W-:Y:S02]  /*0e10*/  @!P1 IMAD.MOV.U32 R16, RZ, RZ, R10 ;  /* 0x000000ffff109224 */ /* 0x000fe400078e000a */
[----:B------:R-:W-:Y:S01]  /*0e20*/  @!P1 IMAD.MOV.U32 R17, RZ, RZ, R11 ;  /* 0x000000ffff119224 */ /* 0x000fe200078e000b */
[----:B------:R-:W-:Y:S06]  /*0e30*/  @!P2 BRA `(.L_x_6) ;  /* 0x00000000000ca947 */ /* 0x000fec0003800000 */
[----:B------:R-:W-:Y:S01]  /*0e40*/  UCGABAR_WAIT ;  /* 0x0000000000007dc7 */ /* 0x000fe20008000000 */
[----:B------:R-:W-:Y:S01]  /*0e50*/  CCTL.IVALL ;  /* 0x00000000ff00798f */ /* 0x000fe20002000000 */
[----:B------:R-:W-:Y:S05]  /*0e60*/  BRA `(.L_x_7) ;  /* 0x0000000000047947 */ /* 0x000fea0003800000 */
.L_x_6:
[----:B------:R-:W-:Y:S06]  /*0e70*/  BAR.SYNC.DEFER_BLOCKING 0x0 ;  /* 0x0000000000007b1d */ /* 0x000fec0000010000 */
.L_x_7:
[----:B------:R-:W-:Y:S05]  /*0e80*/  @!P3 BRA `(.L_x_8) ;  /* 0x000000340084b947 */ /* 0x000fea0003800000 */
[----:B------:R-:W-:-:S13]  /*0e90*/  ISETP.GT.U32.AND P0, PT, R8, 0x1, PT ;  /* 0x000000010800780c */ /* 0x000fda0003f04070 */
[----:B------:R-:W-:Y:S05]  /*0ea0*/  @P0 EXIT ;  /* 0x000000000000094d */ /* 0x000fea0003800000 */
[----:B------:R-:W-:Y:S01]  /*0eb0*/  ULDC.64 UR4, c[0x0][0x650] ;  /* 0x0001940000047ab9 */ /* 0x000fe20000000a00 */
[----:B------:R-:W-:Y:S01]  /*0ec0*/  PRMT R3, RZ, 0x7610, R3 ;  /* 0x00007610ff037816 */ /* 0x000fe20000000003 */
[----:B------:R-:W-:Y:S01]  /*0ed0*/  IMAD.MOV.U32 R63, RZ, RZ, -0x1 ;  /* 0xffffffffff3f7424 */ /* 0x000fe200078e00ff */
[----:B------:R-:W-:Y:S01]  /*0ee0*/  ISETP.GE.U32.AND P0, PT, R16, UR4, PT ;  /* 0x0000000410007c0c */ /* 0x000fe2000bf06070 */
[----:B------:R-:W-:Y:S02]  /*0ef0*/  IMAD.MOV.U32 R62, RZ, RZ, -0x1 ;  /* 0xffffffffff3e7424 */ /* 0x000fe400078e00ff */
[----:B------:R-:W-:Y:S01]  /*0f00*/  IMAD.MOV.U32 R61, RZ, RZ, -0x1 ;  /* 0xffffffffff3d7424 */ /* 0x000fe200078e00ff */
[----:B------:R-:W-:-:S13]  /*0f10*/  ISETP.GE.U32.AND.EX P0, PT, R17, UR5, PT, P0 ;  /* 0x0000000511007c0c */ /* 0x000fda000bf06100 */
[----:B------:R-:W-:Y:S05]  /*0f20*/  @P0 BRA `(.L_x_9) ;  /* 0x0000000400280947 */ /* 0x000fea0003800000 */
[----:B------:R-:W0:Y:S01]  /*0f30*/  LDC.64 R24, c[0x0][0x628] ;  /* 0x00018a00ff187b82 */ /* 0x000e220000000a00 */
[----:B------:R-:W-:Y:S02]  /*0f40*/  IMAD.MOV.U32 R10, RZ, RZ, R16 ;  /* 0x000000ffff0a7224 */ /* 0x000fe400078e0010 */
[----:B------:R-:W-:-:S05]  /*0f50*/  IMAD.MOV.U32 R11, RZ, RZ, R17 ;  /* 0x000000ffff0b7224 */ /* 0x000fca00078e0011 */
[----:B------:R-:W1:Y:S08]  /*0f60*/  LDC R8, c[0x0][0x630] ;  /* 0x00018c00ff087b82 */ /* 0x000e700000000800 */
[----:B------:R-:W2:Y:S01]  /*0f70*/  LDC.64 R26, c[0x0][0x620] ;  /* 0x00018800ff1a7b82 */ /* 0x000ea20000000a00 */
[----:B0-----:R-:W-:-:S04]  /*0f80*/  ISETP.NE.U32.AND P0, PT, R24, RZ, PT ;  /* 0x000000ff1800720c */ /* 0x001fc80003f05070 */
[----:B------:R-:W-:-:S13]  /*0f90*/  ISETP.NE.AND.EX P0, PT, R25, RZ, PT, P0 ;  /* 0x000000ff1900720c */ /* 0x000fda0003f05300 */
[----:B-12---:R-:W-:Y:S05]  /*0fa0*/  @!P0 BRA `(.L_x_10) ;  /* 0x0000000000288947 */ /* 0x006fea0003800000 */
[----:B------:R-:W0:Y:S02]  /*0fb0*/  LDC R3, c[0x0][0x634] ;  /* 0x00018d00ff037b82 */ /* 0x000e240000000800 */
[----:B0-----:R-:W-:-:S05]  /*0fc0*/  IADD3 R3, P0, R16, R3, RZ ;  /* 0x0000000310037210 */ /* 0x001fca0007f1e0ff */
[----:B------:R-:W-:-:S04]  /*0fd0*/  IMAD.X R21, RZ, RZ, R17, P0 ;  /* 0x000000ffff157224 */ /* 0x000fc800000e0611 */
[----:B------:R-:W-:-:S04]  /*0fe0*/  IMAD.WIDE.U32 R10, R21, R24, RZ ;  /* 0x00000018150a7225 */ /* 0x000fc800078e00ff */
[----:B------:R-:W-:-:S04]  /*0ff0*/  IMAD.WIDE.U32 R12, P0, R3, R25, R10 ;  /* 0x00000019030c7225 */ /* 0x000fc8000780000a */
[----:B------:R-:W-:-:S04]  /*1000*/  IMAD.WIDE.U32 R10, R3, R24, RZ ;  /* 0x00000018030a7225 */ /* 0x000fc800078e00ff */
[----:B------:R-:W-:Y:S01]  /*1010*/  IMAD.X R15, RZ, RZ, RZ, P0 ;  /* 0x000000ffff0f7224 */ /* 0x000fe200000e06ff */
[----:B------:R-:W-:Y:S01]  /*1020*/  IADD3 RZ, P0, R11, R12, RZ ;  /* 0x0000000c0bff7210 */ /* 0x000fe20007f1e0ff */
[----:B------:R-:W-:-:S04]  /*1030*/  IMAD.MOV.U32 R14, RZ, RZ, R13 ;  /* 0x000000ffff0e7224 */ /* 0x000fc800078e000d */
[----:B------:R-:W-:-:S08]  /*1040*/  IMAD.WIDE.U32.X R10, R21, R25, R14, P0 ;  /* 0x00000019150a7225 */ /* 0x000fd000000e040e */
.L_x_10:
[----:B------:R-:W0:Y:S01]  /*1050*/  LDC.64 R30, c[0x0][0x640] ;  /* 0x00019000ff1e7b82 */ /* 0x000e220000000a00 */
[-CC-:B------:R-:W-:Y:S01]  /*1060*/  SHF.R.U64 R61, R10, R8.reuse, R11.reuse ;  /* 0x000000080a3d7219 */ /* 0x180fe2000000120b */
[----:B------:R-:W-:Y:S01]  /*1070*/  IMAD R29, R9, R23, R4 ;  /* 0x00000017091d7224 */ /* 0x000fe200078e0204 */
[----:B------:R-:W-:Y:S01]  /*1080*/  SHF.R.U32.HI R3, RZ, R8, R11 ;  /* 0x00000008ff037219 */ /* 0x000fe2000001160b */
[----:B------:R-:W-:Y:S01]  /*1090*/  IMAD.MOV.U32 R23, RZ, RZ, 0x1 ;  /* 0x00000001ff177424 */ /* 0x000fe200078e00ff */
[----:B------:R-:W-:-:S03]  /*10a0*/  IADD3 R5, P0, RZ, -R61, RZ ;  /* 0x8000003dff057210 */ /* 0x000fc60007f1e0ff */
[----:B------:R-:W1:Y:S02]  /*10b0*/  LDC R12, c[0x0][0x618] ;  /* 0x00018600ff0c7b82 */ /* 0x000e640000000800 */
[----:B------:R-:W-:Y:S02]  /*10c0*/  IMAD.X R3, RZ, RZ, ~R3, P0 ;  /* 0x000000ffff037224 */ /* 0x000fe400000e0e03 */
[----:B------:R-:W-:-:S04]  /*10d0*/  IMAD.WIDE.U32 R10, R5, R26, R16 ;  /* 0x0000001a050a7225 */ /* 0x000fc800078e0010 */
[----:B------:R-:W2:Y:S01]  /*10e0*/  LDC R20, c[0x0][0x608] ;  /* 0x00018200ff147b82 */ /* 0x000ea20000000800 */
[----:B------:R-:W-:Y:S02]  /*10f0*/  IMAD R8, R3, R26, RZ ;  /* 0x0000001a03087224 */ /* 0x000fe400078e02ff */
[----:B------:R-:W-:Y:S02]  /*1100*/  IMAD.MOV.U32 R3, RZ, RZ, -0x1 ;  /* 0xffffffffff037424 */ /* 0x000fe400078e00ff */
[----:B------:R-:W-:-:S03]  /*1110*/  IMAD R5, R5, R27, R8 ;  /* 0x0000001b05057224 */ /* 0x000fc600078e0208 */
[----:B------:R-:W3:Y:S01]  /*1120*/  LDC R28, c[0x0][0x658] ;  /* 0x00019600ff1c7b82 */ /* 0x000ee20000000800 */
[----:B------:R-:W-:Y:S01]  /*1130*/  IMAD.IADD R5, R11, 0x1, R5 ;  /* 0x000000010b057824 */ /* 0x000fe200078e0205 */
[----:B0-----:R-:W-:-:S04]  /*1140*/  ISETP.NE.U32.AND P0, PT, R30, RZ, PT ;  /* 0x000000ff1e00720c */ /* 0x001fc80003f05070 */
[----:B------:R-:W-:Y:S02]  /*1150*/  ISETP.NE.AND.EX P0, PT, R31, RZ, PT, P0 ;  /* 0x000000ff1f00720c */ /* 0x000fe40003f05300 */
[----:B------:R-:W0:Y:S01]  /*1160*/  LDC R24, c[0x0][0x600] ;  /* 0x00018000ff187b82 */ /* 0x000e220000000800 */
[-CC-:B-1----:R-:W-:Y:S02]  /*1170*/  SHF.R.U64 R14, R10, R12.reuse, R5.reuse ;  /* 0x0000000c0a0e7219 */ /* 0x182fe40000001205 */
[----:B------:R-:W-:-:S05]  /*1180*/  SHF.R.U32.HI R5, RZ, R12, R5 ;  /* 0x0000000cff057219 */ /* 0x000fca0000011605 */
[----:B------:R-:W1:Y:S01]  /*1190*/  LDC R15, c[0x0][0x648] ;  /* 0x00019200ff0f7b82 */ /* 0x000e620000000800 */
[-CC-:B--2---:R-:W-:Y:S02]  /*11a0*/  SHF.R.U64 R27, R14, R20.reuse, R5.reuse ;  /* 0x000000140e1b7219 */ /* 0x184fe40000001205 */
[----:B------:R-:W-:-:S05]  /*11b0*/  SHF.R.U32.HI R5, RZ, R20, R5 ;  /* 0x00000014ff057219 */ /* 0x000fca0000011605 */
[----:B------:R-:W2:Y:S01]  /*11c0*/  LDC R21, c[0x0][0x638] ;  /* 0x00018e00ff157b82 */ /* 0x000ea20000000800 */
[-CC-:B---3--:R-:W-:Y:S02]  /*11d0*/  SHF.R.U64 R20, R27, R28.reuse, R5.reuse ;  /* 0x0000001c1b147219 */ /* 0x188fe40000001205 */
[-C--:B------:R-:W-:Y:S02]  /*11e0*/  SHF.L.U32 R3, R3, R28.reuse, RZ ;  /* 0x0000001c03037219 */ /* 0x080fe400000006ff */
[----:B------:R-:W-:Y:S01]  /*11f0*/  SHF.R.U32.HI R5, RZ, R28, R5 ;  /* 0x0000001cff057219 */ /* 0x000fe20000011605 */
[----:B------:R-:W-:Y:S01]  /*1200*/  IMAD.MOV.U32 R4, RZ, RZ, R20 ;  /* 0x000000ffff047224 */ /* 0x000fe200078e0014 */
[----:B------:R-:W-:Y:S01]  /*1210*/  LOP3.LUT R12, RZ, R3, RZ, 0x33, !PT ;  /* 0x00000003ff0c7212 */ /* 0x000fe200078e33ff */
[----:B------:R-:W3:Y:S01]  /*1220*/  LDC R25, c[0x0][0x610] ;  /* 0x00018400ff197b82 */ /* 0x000ee20000000800 */
[----:B------:R-:W-:Y:S05]  /*1230*/  @!P0 BRA `(.L_x_11) ;  /* 0x0000000000288947 */ /* 0x000fea0003800000 */
[----:B------:R-:W4:Y:S02]  /*1240*/  LDC R3, c[0x0][0x64c] ;  /* 0x00019300ff037b82 */ /* 0x000f240000000800 */
[----:B----4-:R-:W-:-:S05]  /*1250*/  IADD3 R3, P0, R20, R3, RZ ;  /* 0x0000000314037210 */ /* 0x010fca0007f1e0ff */
        /* <DEDUP_REMOVED lines=8> */
.L_x_11:
[----:B-1----:R-:W-:Y:S01]  /*12e0*/  SHF.R.U64 R4, R4, R15, R5 ;  /* 0x0000000f04047219 */ /* 0x002fe20000001205 */
[----:B0-----:R-:W-:Y:S01]  /*12f0*/  VIADD R5, R24, 0xffffffff ;  /* 0xffffffff18057836 */ /* 0x001fe20000000000 */
[----:B------:R-:W-:Y:S02]  /*1300*/  SHF.L.U32 R3, R23, R28, RZ ;  /* 0x0000001c17037219 */ /* 0x000fe400000006ff */
[----:B------:R-:W-:Y:S01]  /*1310*/  LOP3.LUT R12, R27, R12, RZ, 0xc0, !PT ;  /* 0x0000000c1b0c7212 */ /* 0x000fe200078ec0ff */
[----:B------:R-:W-:Y:S01]  /*1320*/  IMAD.MOV R8, RZ, RZ, -R4 ;  /* 0x000000ffff087224 */ /* 0x000fe200078e0a04 */
[----:B------:R-:W-:Y:S02]  /*1330*/  SEL R6, R6, R29, !P1 ;  /* 0x0000001d06067207 */ /* 0x000fe40004800000 */
[----:B------:R-:W-:Y:S01]  /*1340*/  LOP3.LUT R5, R14, R5, RZ, 0xc0, !PT ;  /* 0x000000050e057212 */ /* 0x000fe200078ec0ff */
[----:B------:R-:W-:Y:S02]  /*1350*/  IMAD R9, R3, R4, R12 ;  /* 0x0000000403097224 */ /* 0x000fe400078e020c */
[----:B--2---:R-:W-:-:S02]  /*1360*/  IMAD R3, R8, R21, R20 ;  /* 0x0000001508037224 */ /* 0x004fc400078e0214 */
[----:B---3--:R-:W-:Y:S02]  /*1370*/  IMAD R6, R9, R25, R6 ;  /* 0x0000001909067224 */ /* 0x008fe400078e0206 */
[----:B------:R-:W-:Y:S02]  /*1380*/  IMAD R63, R3, R24, R5 ;  /* 0x00000018033f7224 */ /* 0x000fe400078e0205 */
[----:B------:R-:W-:-:S03]  /*1390*/  IMAD.MOV.U32 R4, RZ, RZ, 0x1 ;  /* 0x00000001ff047424 */ /* 0x000fc600078e00ff */
[----:B------:R-:W-:Y:S02]  /*13a0*/  SEL R62, R63, R6, !P1 ;  /* 0x000000063f3e7207 */ /* 0x000fe40004800000 */
[----:B------:R-:W-:Y:S02]  /*13b0*/  PRMT R3, R4, 0x7610, R3 ;  /* 0x0000761004037816 */ /* 0x000fe40000000003 */
[----:B------:R-:W-:-:S07]  /*13c0*/  SEL R63, R6, R63, !P1 ;  /* 0x0000003f063f7207 */ /* 0x000fce0004800000 */
.L_x_9:
[----:B------:R-:W-:-:S08]  /*13d0*/  NOP ;  /* 0x0000000000007918 */ /* 0x000fd00000000000 */
[----:B------:R-:W0:Y:S02]  /*13e0*/  USETMAXREG.TRY_ALLOC.CTAPOOL UP0, 0xe8 ;  /* 0x000000e8000079c8 */ /* 0x000e240008000600 */
[----:B0-----:R-:W-:-:S13]  /*13f0*/  PLOP3.LUT P0, PT, PT, PT, UP0, 0x80, 0x0 ;  /* 0x000000000000781c */ /* 0x001fda0003f0f008 */
[----:B------:R-:W-:Y:S05]  /*1400*/  @!P0 BRA `(.L_x_9) ;  /* 0xfffffffc00f08947 */ /* 0x000fea000383ffff */
[----:B------:R-:W-:Y:S01]  /*1410*/  ULDC.64 UR4, c[0x0][0x598] ;  /* 0x0001660000047ab9 */ /* 0x000fe20000000a00 */
[----:B------:R-:W-:Y:S01]  /*1420*/  ULDC.64 UR38, c[0x0][0x208] ;  /* 0x0000820000267ab9 */ /* 0x000fe20000000a00 */
[----:B------:R-:W-:-:S04]  /*1430*/  ISETP.NE.U32.AND P0, PT, RZ, UR4, PT ;  /* 0x00000004ff007c0c */ /* 0x000fc8000bf05070 */
[----:B------:R-:W-:-:S13]  /*1440*/  ISETP.NE.AND.EX P0, PT, RZ, UR5, PT, P0 ;  /* 0x00000005ff007c0c */ /* 0x000fda000bf05300 */
[----:B------:R-:W-:Y:S05]  /*1450*/  @!P0 BRA `(.L_x_12) ;  /* 0x00000000001c8947 */ /* 0x000fea0003800000 */
[----:B------:R-:W0:Y:S02]  /*1460*/  LDC.64 R4, c[0x0][0x598] ;  /* 0x00016600ff047b82 */ /* 0x000e240000000a00 */
[----:B0-----:R-:W2:Y:S02]  /*1470*/  LDG.E.64 R4, desc[UR38][R4.64] ;  /* 0x0000002604047981 */ /* 0x001ea4000c1e1b00 */
[----:B--2---:R-:W-:-:S04]  /*1480*/  ISETP.NE.U32.AND P0, PT, R4, RZ, PT ;  /* 0x000000ff0400720c */ /* 0x004fc80003f05070 */
[----:B------:R-:W-:-:S13]  /*1490*/  ISETP.NE.AND.EX P0, PT, R5, RZ, PT, P0 ;  /* 0x000000ff0500720c */ /* 0x000fda0003f05300 */
[----:B------:R-:W-:Y:S05]  /*14a0*/  @!P0 BRA `(.L_x_12) ;  /* 0x0000000000088947 */ /* 0x000fea0003800000 */
[----:B------:R0:W5:Y:S01]  /*14b0*/  LD.E R23, desc[UR38][R4.64] ;  /* 0x0000002604177980 */ /* 0x000162000c101900 */
[----:B------:R-:W-:Y:S05]  /*14c0*/  BRA `(.L_x_13) ;  /* 0x0000000000247947 */ /* 0x000fea0003800000 */
.L_x_12:
[----:B------:R-:W-:Y:S02]  /*14d0*/  ULDC.64 UR4, c[0x0][0x588] ;  /* 0x0001620000047ab9 */ /* 0x000fe40000000a00 */
[----:B------:R-:W-:-:S04]  /*14e0*/  ISETP.NE.U32.AND P0, PT, RZ, UR4, PT ;  /* 0x00000004ff007c0c */ /* 0x000fc8000bf05070 */
[----:B------:R-:W-:-:S13]  /*14f0*/  ISETP.NE.AND.EX P0, PT, RZ, UR5, PT, P0 ;  /* 0x00000005ff007c0c */ /* 0x000fda000bf05300 */
[----:B------:R-:W-:Y:S05]  /*1500*/  @!P0 BRA `(.L_x_14) ;  /* 0x00000000000c8947 */ /* 0x000fea0003800000 */
[----:B------:R-:W0:Y:S02]  /*1510*/  LDC.64 R4, c[0x0][0x588] ;  /* 0x00016200ff047b82 */ /* 0x000e240000000a00 */
[----:B0-----:R1:W5:Y:S01]  /*1520*/  LDG.E R23, desc[UR38][R4.64] ;  /* 0x0000002604177981 */ /* 0x001362000c1e1900 */
[----:B------:R-:W-:Y:S05]  /*1530*/  BRA `(.L_x_13) ;  /* 0x0000000000087947 */ /* 0x000fea0003800000 */
.L_x_14:
[----:B------:R-:W-:Y:S02]  /*1540*/  ULDC UR4, c[0x0][0x580] ;  /* 0x0001600000047ab9 */ /* 0x000fe40000000800 */
[----:B------:R-:W-:-:S07]  /*1550*/  IMAD.U32 R23, RZ, RZ, UR4 ;  /* 0x00000004ff177e24 */ /* 0x000fce000f8e00ff */
.L_x_13:
[----:B------:R-:W-:Y:S02]  /*1560*/  ULDC.64 UR4, c[0x0][0x5a0] ;  /* 0x0001680000047ab9 */ /* 0x000fe40000000a00 */
[----:B------:R-:W-:-:S04]  /*1570*/  ISETP.NE.U32.AND P0, PT, RZ, UR4, PT ;  /* 0x00000004ff007c0c */ /* 0x000fc8000bf05070 */
[----:B------:R-:W-:-:S13]  /*1580*/  ISETP.NE.AND.EX P0, PT, RZ, UR5, PT, P0 ;  /* 0x00000005ff007c0c */ /* 0x000fda000bf05300 */
[----:B------:R-:W-:Y:S05]  /*1590*/  @!P0 BRA `(.L_x_15) ;  /* 0x00000000001c8947 */ /* 0x000fea0003800000 */
[----:B01----:R-:W0:Y:S02]  /*15a0*/  LDC.64 R4, c[0x0][0x5a0] ;  /* 0x00016800ff047b82 */ /* 0x003e240000000a00 */
[----:B0-----:R-:W2:Y:S02]  /*15b0*/  LDG.E.64 R4, desc[UR38][R4.64] ;  /* 0x0000002604047981 */ /* 0x001ea4000c1e1b00 */
[----:B--2---:R-:W-:-:S04]  /*15c0*/  ISETP.NE.U32.AND P0, PT, R4, RZ, PT ;  /* 0x000000ff0400720c */ /* 0x004fc80003f05070 */
[----:B------:R-:W-:-:S13]  /*15d0*/  ISETP.NE.AND.EX P0, PT, R5, RZ, PT, P0 ;  /* 0x000000ff0500720c */ /* 0x000fda0003f05300 */
[----:B------:R-:W-:Y:S05]  /*15e0*/  @!P0 BRA `(.L_x_15) ;  /* 0x0000000000088947 */ /* 0x000fea0003800000 */
[----:B------:R0:W5:Y:S01]  /*15f0*/  LD.E R50, desc[UR38][R4.64] ;  /* 0x0000002604327980 */ /* 0x000162000c101900 */
[----:B------:R-:W-:Y:S05]  /*1600*/  BRA `(.L_x_16) ;  /* 0x0000000000247947 */ /* 0x000fea0003800000 */
.L_x_15:
[----:B------:R-:W-:Y:S02]  /*1610*/  ULDC.64 UR4, c[0x0][0x590] ;  /* 0x0001640000047ab9 */ /* 0x000fe40000000a00 */
[----:B------:R-:W-:-:S04]  /*1620*/  ISETP.NE.U32.AND P0, PT, RZ, UR4, PT ;  /* 0x00000004ff007c0c */ /* 0x000fc8000bf05070 */
[----:B------:R-:W-:-:S13]  /*1630*/  ISETP.NE.AND.EX P0, PT, RZ, UR5, PT, P0 ;  /* 0x00000005ff007c0c */ /* 0x000fda000bf05300 */
[----:B------:R-:W-:Y:S05]  /*1640*/  @!P0 BRA `(.L_x_17) ;  /* 0x00000000000c8947 */ /* 0x000fea0003800000 */
[----:B------:R-:W2:Y:S02]  /*1650*/  LDC.64 R50, c[0x0][0x590] ;  /* 0x00016400ff327b82 */ /* 0x000ea40000000a00 */
[----:B--2---:R2:W5:Y:S01]  /*1660*/  LDG.E R50, desc[UR38][R50.64] ;  /* 0x0000002632327981 */ /* 0x004562000c1e1900 */
[----:B------:R-:W-:Y:S05]  /*1670*/  BRA `(.L_x_16) ;  /* 0x0000000000087947 */ /* 0x000fea0003800000 */
.L_x_17:
[----:B------:R-:W-:Y:S02]  /*1680*/  ULDC UR4, c[0x0][0x584] ;  /* 0x0001610000047ab9 */ /* 0x000fe40000000800 */
[----:B------:R-:W-:-:S07]  /*1690*/  IMAD.U32 R50, RZ, RZ, UR4 ;  /* 0x00000004ff327e24 */ /* 0x000fce000f8e00ff */
.L_x_16:
[----:B------:R-:W-:-:S13]  /*16a0*/  LOP3.LUT P0, RZ, R3, 0xff, RZ, 0xc0, !PT ;  /* 0x000000ff03ff7812 */ /* 0x000fda000780c0ff */
[----:B------:R-:W-:Y:S05]  /*16b0*/  @!P0 EXIT ;  /* 0x000000000000894d */ /* 0x000fea0003800000 */
[----:B------:R-:W3:Y:S01]  /*16c0*/  LDC R53, c[0x0][0x658] ;  /* 0x00019600ff357b82 */ /* 0x000ee20000000800 */
[----:B------:R-:W-:Y:S01]  /*16d0*/  LOP3.LUT R7, R7, 0x1, RZ, 0xc0, !PT ;  /* 0x0000000107077812 */ /* 0x000fe200078ec0ff */
[----:B------:R-:W-:Y:S01]  /*16e0*/  ULDC.64 UR6, c[0x0][0x288] ;  /* 0x0000a20000067ab9 */ /* 0x000fe20000000a00 */
[----:B------:R-:W-:Y:S01]  /*16f0*/  SHF.R.U32.HI R3, RZ, 0x2, R55 ;  /* 0x00000002ff037819 */ /* 0x000fe20000011637 */
[----:B------:R-:W-:Y:S01]  /*1700*/  UIADD3 UR4, UR7, 0xf, URZ ;  /* 0x0000000f07047890 */ /* 0x000fe2000fffe03f */
[----:B------:R-:W-:Y:S01]  /*1710*/  SHF.R.U32.HI R0, RZ, 0x1, R0 ;  /* 0x00000001ff007819 */ /* 0x000fe20000011600 */
[----:B------:R-:W-:Y:S01]  /*1720*/  IMAD.SHL.U32 R48, R7, 0x40, RZ ;  /* 0x0000004007307824 */ /* 0x000fe200078e00ff */
[----:B------:R-:W-:Y:S01]  /*1730*/  LOP3.LUT R3, R3, 0x7, RZ, 0xc0, !PT ;  /* 0x0000000703037812 */ /* 0x000fe200078ec0ff */
[----:B------:R-:W4:Y:S01]  /*1740*/  LDC.64 R8, c[0x0][0x5c8] ;  /* 0x00017200ff087b82 */ /* 0x000f220000000a00 */
[----:B------:R-:W-:Y:S01]  /*1750*/  USHF.R.S32.HI UR5, URZ, 0x1f, UR4 ;  /* 0x0000001f3f057899 */ /* 0x000fe20008011404 */
[----:B------:R-:W-:Y:S01]  /*1760*/  LOP3.LUT R0, R0, 0x30, RZ, 0xc0, !PT ;  /* 0x0000003000007812 */ /* 0x000fe200078ec0ff */
[----:B------:R-:W-:Y:S01]  /*1770*/  IMAD.MOV.U32 R6, RZ, RZ, 0x1 ;  /* 0x00000001ff067424 */ /* 0x000fe200078e00ff */
[--C-:B------:R-:W-:Y:S01]  /*1780*/  LOP3.LUT R48, R48, 0x40, R3.reuse, 0xe2, !PT ;  /* 0x0000004030307812 */ /* 0x100fe200078ee203 */
[----:B------:R-:W-:Y:S01]  /*1790*/  ULEA.HI UR5, UR5, UR4, URZ, 0x4 ;  /* 0x0000000405057291 */ /* 0x000fe2000f8f203f */
[-C--:B01----:R-:W-:Y:S01]  /*17a0*/  IADD3 R4, RZ, -R0.reuse, -R3 ;  /* 0x80000000ff047210 */ /* 0x083fe20007ffe803 */
[----:B------:R-:W-:Y:S01]  /*17b0*/  IMAD.U32 R5, RZ, RZ, UR6 ;  /* 0x00000006ff057e24 */ /* 0x000fe2000f8e00ff */
[----:B------:R-:W0:Y:S01]  /*17c0*/  LDC R57, c[0x0][0x600] ;  /* 0x00018000ff397b82 */ /* 0x000e220000000800 */
[----:B------:R-:W-:Y:S01]  /*17d0*/  LOP3.LUT R48, R48, R0, RZ, 0xfc, !PT ;  /* 0x0000000030307212 */ /* 0x000fe200078efcff */
[----:B------:R-:W-:Y:S01]  /*17e0*/  IMAD.MOV.U32 R0, RZ, RZ, -0x1 ;  /* 0xffffffffff007424 */ /* 0x000fe200078e00ff */
[----:B------:R-:W-:Y:S01]  /*17f0*/  USHF.R.S32.HI UR43, URZ, 0x4, UR5 ;  /* 0x000000043f2b7899 */ /* 0x000fe20008011405 */
[----:B------:R-:W-:Y:S01]  /*1800*/  LOP3.LUT R54, R55, 0x3, RZ, 0xc0, !PT ;  /* 0x0000000337367812 */ /* 0x000fe200078ec0ff */
[----:B------:R-:W-:Y:S01]  /*1810*/  IMAD R4, R7, -0x40, R4 ;  /* 0xffffffc007047824 */ /* 0x000fe200078e0204 */
[C---:B------:R-:W-:Y:S01]  /*1820*/  LOP3.LUT R56, R55.reuse, 0x80, RZ, 0xc0, !PT ;  /* 0x0000008037387812 */ /* 0x040fe200078ec0ff */
[----:B------:R-:W-:Y:S01]  /*1830*/  UISETP.LT.AND UP0, UPT, UR43, 0x1, UPT ;  /* 0x000000012b00788c */ /* 0x000fe2000bf01270 */
[-C--:B---3--:R-:W-:Y:S01]  /*1840*/  SHF.L.U32 R0, R0, R53.reuse, RZ ;  /* 0x0000003500007219 */ /* 0x088fe200000006ff */
[----:B------:R-:W-:Y:S01]  /*1850*/  ULDC UR4, c[0x0][0x284] ;  /* 0x0000a10000047ab9 */ /* 0x000fe20000000800 */
[----:B------:R-:W-:Y:S01]  /*1860*/  IMAD R54, R54, -0x2, R5 ;  /* 0xfffffffe36367824 */ /* 0x000fe200078e0205 */
[----:B------:R-:W-:Y:S01]  /*1870*/  USEL UR44, UR43, 0x1, UP0 ;  /* 0x000000012b2c7887 */ /* 0x000fe20008000000 */
[----:B------:R-:W-:Y:S01]  /*1880*/  SHF.L.U32 R53, R6, R53, RZ ;  /* 0x0000003506357219 */ /* 0x000fe200000006ff */
[----:B------:R-:W-:Y:S01]  /*1890*/  IMAD.SHL.U32 R55, R55, 0x2, RZ ;  /* 0x0000000237377824 */ /* 0x000fe200078e00ff */
[----:B------:R-:W-:Y:S01]  /*18a0*/  LOP3.LUT R60, R18, 0x1, RZ, 0xfc, !PT ;  /* 0x00000001123c7812 */ /* 0x000fe200078efcff */
[----:B------:R-:W-:Y:S01]  /*18b0*/  VIADD R59, R4, UR4 ;  /* 0x00000004043b7c36 */ /* 0x000fe20008000000 */
[C---:B----4-:R-:W-:Y:S01]  /*18c0*/  SHF.L.U64.HI R52, R8.reuse, 0x3, R9 ;  /* 0x0000000308347819 */ /* 0x050fe20000010209 */
[----:B--2---:R-:W-:Y:S01]  /*18d0*/  IMAD.SHL.U32 R51, R8, 0x8, RZ ;  /* 0x0000000808337824 */ /* 0x004fe200078e00ff */
[----:B------:R-:W-:Y:S01]  /*18e0*/  SHF.R.U32.HI R56, RZ, 0x7, R56 ;  /* 0x00000007ff387819 */ /* 0x000fe20000011638 */
[----:B------:R-:W-:Y:S01]  /*18f0*/  IMAD.MOV.U32 R49, RZ, RZ, RZ ;  /* 0x000000ffff317224 */ /* 0x000fe200078e00ff */
[----:B------:R-:W-:Y:S01]  /*1900*/  LOP3.LUT R58, RZ, R0, RZ, 0x33, !PT ;  /* 0x00000000ff3a7212 */ /* 0x000fe200078e33ff */
[----:B------:R-:W-:Y:S01]  /*1910*/  UIADD3 UR44, UR43, -UR44, URZ ;  /* 0x8000002c2b2c7290 */ /* 0x000fe2000fffe03f */
[----:B------:R-:W-:Y:S01]  /*1920*/  UMOV UR40, URZ ;  /* 0x0000003f00287c82 */ /* 0x000fe20008000000 */
[----:B0-----:R-:W-:Y:S01]  /*1930*/  VIADD R57, R57, 0xffffffff ;  /* 0xffffffff39397836 */ /* 0x001fe20000000000 */
[----:B------:R-:W-:-:S09]  /*1940*/  UMOV UR41, URZ ;  /* 0x0000003f00297c82 */ /* 0x000fd20008000000 */
.L_x_83:
[----:B0-----:R-:W0:Y:S01]  /*1950*/  SHFL.IDX PT, R0, R56, RZ, 0x1f ;  /* 0x00001fff38007589 */ /* 0x001e2200000e0000 */
[----:B-1----:R-:W1:Y:S01]  /*1960*/  S2UR UR6, SR_CgaCtaId ;  /* 0x00000000000679c3 */ /* 0x002e620000008800 */
[----:B------:R-:W-:Y:S01]  /*1970*/  UMOV UR45, 0x400 ;  /* 0x00000400002d7882 */ /* 0x000fe20000000000 */
[----:B0-----:R-:W-:Y:S01]  /*1980*/  R2UR UR4, R0 ;  /* 0x00000000000472ca */ /* 0x001fe200000e0000 */
[----:B-1----:R-:W-:-:S12]  /*1990*/  ULEA UR45, UR6, UR45, 0x18 ;  /* 0x0000002d062d7291 */ /* 0x002fd8000f8ec03f */
[----:B------:R-:W-:-:S04]  /*19a0*/  ULEA.HI UR5, UR4, UR4, URZ, 0x1 ;  /* 0x0000000404057291 */ /* 0x000fc8000f8f083f */
[----:B------:R-:W-:-:S04]  /*19b0*/  ULOP3.LUT UR5, UR5, 0x1ffffe, URZ, 0xc0, !UPT ;  /* 0x001ffffe05057892 */ /* 0x000fc8000f8ec03f */
[----:B------:R-:W-:-:S03]  /*19c0*/  UIADD3 UR5, UR4, -UR5, URZ ;  /* 0x8000000504057290 */ /* 0x000fc6000fffe03f */
[----:B------:R-:W-:Y:S01]  /*19d0*/  ULDC UR4, c[0x0][0x28c] ;  /* 0x0000a30000047ab9 */ /* 0x000fe20000000800 */
[----:B------:R-:W-:Y:S01]  /*19e0*/  ULEA UR5, UR5, UR45, 0xb ;  /* 0x0000002d05057291 */ /* 0x000fe2000f8e583f */
[----:B------:R-:W-:-:S03]  /*19f0*/  ISETP.LT.AND P0, PT, RZ, UR4, PT ;  /* 0x00000004ff007c0c */ /* 0x000fc6000bf01270 */
[----:B------:R-:W-:-:S04]  /*1a00*/  UIADD3 UR5, UR5, 0x380, URZ ;  /* 0x0000038005057890 */ /* 0x000fc8000fffe03f */
[----:B------:R-:W-:-:S04]  /*1a10*/  USHF.R.U32.HI UR5, URZ, 0x4, UR5 ;  /* 0x000000043f057899 */ /* 0x000fc80008011605 */
[----:B------:R-:W-:-:S04]  /*1a20*/  ULOP3.LUT UR5, UR5, 0x3fff, URZ, 0xc0, !UPT ;  /* 0x00003fff05057892 */ /* 0x000fc8000f8ec03f */
[----:B------:R-:W-:Y:S01]  /*1a30*/  ULOP3.LUT UR46, UR5, 0x10000, URZ, 0xfc, !UPT ;  /* 0x00010000052e7892 */ /* 0x000fe2000f8efc3f */
[----:B--2345:R-:W-:Y:S11]  /*1a40*/  @P0 BRA `(.L_x_18) ;  /* 0x0000000000400947 */ /* 0x03cff60003800000 */
[----:B------:R-:W-:Y:S01]  /*1a50*/  MOV R0, 0x0 ;  /* 0x0000000000007802 */ /* 0x000fe20000000f00 */
[----:B------:R-:W-:Y:S01]  /*1a60*/  ULDC.64 UR4, c[0x4][0x68] ;  /* 0x01001a0000047ab9 */ /* 0x000fe20000000a00 */
[----:B------:R-:W-:Y:S01]  /*1a70*/  ULDC.64 UR6, c[0x4][0x8] ;  /* 0x0100020000067ab9 */ /* 0x000fe20000000a00 */
[----:B------:R-:W-:Y:S01]  /*1a80*/  IMAD.U32 R4, RZ, RZ, UR4 ;  /* 0x00000004ff047e24 */ /* 0x000fe2000f8e00ff */
[----:B------:R0:W1:Y:S01]  /*1a90*/  LDC.64 R14, c[0x4][R0] ;  /* 0x01000000000e7b82 */ /* 0x0000620000000a00 */
[----:B------:R-:W-:Y:S01]  /*1aa0*/  IMAD.U32 R5, RZ, RZ, UR5 ;  /* 0x00000005ff057e24 */ /* 0x000fe2000f8e00ff */
[----:B------:R-:W-:Y:S01]  /*1ab0*/  ULDC.64 UR4, c[0x4][0x70] ;  /* 0x01001c0000047ab9 */ /* 0x000fe20000000a00 */
[----:B------:R-:W-:Y:S02]  /*1ac0*/  IMAD.U32 R10, RZ, RZ, UR6 ;  /* 0x00000006ff0a7e24 */ /* 0x000fe4000f8e00ff */
[----:B------:R-:W-:Y:S02]  /*1ad0*/  IMAD.U32 R6, RZ, RZ, UR4 ;  /* 0x00000004ff067e24 */ /* 0x000fe4000f8e00ff */
[----:B------:R-:W-:-:S02]  /*1ae0*/  IMAD.U32 R7, RZ, RZ, UR5 ;  /* 0x00000005ff077e24 */ /* 0x000fc4000f8e00ff */
[----:B------:R-:W-:Y:S02]  /*1af0*/  IMAD.U32 R11, RZ, RZ, UR7 ;  /* 0x00000007ff0b7e24 */ /* 0x000fe4000f8e00ff */
[----:B------:R-:W-:Y:S02]  /*1b00*/  IMAD.MOV.U32 R8, RZ, RZ, 0x1e1 ;  /* 0x000001e1ff087424 */ /* 0x000fe400078e00ff */
[----:B------:R-:W-:Y:S02]  /*1b10*/  IMAD.MOV.U32 R12, RZ, RZ, 0x1 ;  /* 0x00000001ff0c7424 */ /* 0x000fe400078e00ff */
[----:B0-----:R-:W-:-:S07]  /*1b20*/  IMAD.MOV.U32 R13, RZ, RZ, RZ ;  /* 0x000000ffff0d7224 */ /* 0x001fce00078e00ff */
[----:B------:R-:W-:-:S07]  /*1b30*/  LEPC R20, `(.L_x_18) ;  /* 0x000000001014794e */ /* 0x000fce0000000000 */
[----:B-1---5:R-:W-:Y:S05]  /*1b40*/  CALL.ABS.NOINC R14 ;  /* 0x000000000e007343 */ /* 0x022fea0003c00000 */
.L_x_18:
[----:B------:R-:W-:-:S13]  /*1b50*/  ISETP.NE.AND P0, PT, R60, 0x3, PT ;  /* 0x000000033c00780c */ /* 0x000fda0003f05270 */
[----:B------:R-:W-:Y:S05]  /*1b60*/  @!P0 BRA `(.L_x_19) ;  /* 0x0000000000048947 */ /* 0x000fea0003800000 */
[----:B------:R-:W-:Y:S01]  /*1b70*/  BPT.TRAP 0x1 ;  /* 0x000000040000795c */ /* 0x000fe20000300000 */
.L_x_19:
[----:B------:R-:W-:Y:S02]  /*1b80*/  IMAD.U32 R3, RZ, RZ, UR41 ;  /* 0x00000029ff037e24 */ /* 0x000fe4000f8e00ff */
[----:B------:R-:W-:-:S03]  /*1b90*/  IMAD.U32 R0, RZ, RZ, UR40 ;  /* 0x00000028ff007e24 */ /* 0x000fc6000f8e00ff */
[----:B------:R-:W-:Y:S02]  /*1ba0*/  LEA R3, R3, UR45, 0x3 ;  /* 0x0000002d03037c11 */ /* 0x000fe4000f8e18ff */
[----:B------:R-:W-:-:S04]  /*1bb0*/  SHF.L.U32 R0, R0, 0x1f, RZ ;  /* 0x0000001f00007819 */ /* 0x000fc800000006ff */
[----:B------:R0:W1:Y:S01]  /*1bc0*/  SYNCS.PHASECHK.TRANS64.TRYWAIT P1, [R3+URZ], R0 ;  /* 0x00000000030075a7 */ /* 0x000062000802017f */
[----:B------:R-:W-:Y:S05]  /*1bd0*/  @!P0 BRA `(.L_x_20) ;  /* 0x0000000000048947 */ /* 0x000fea0003800000 */
[----:B------:R-:W-:Y:S01]  /*1be0*/  BPT.TRAP 0x1 ;  /* 0x000000040000795c */ /* 0x000fe20000300000 */
.L_x_20:
[----:B------:R-:W-:-:S05]  /*1bf0*/  IMAD.U32 R4, RZ, RZ, UR44 ;  /* 0x0000002cff047e24 */ /* 0x000fca000f8e00ff */
[----:B------:R-:W-:Y:S01]  /*1c00*/  ISETP.GE.AND P2, PT, R4, 0x1, PT ;  /* 0x000000010400780c */ /* 0x000fe20003f46270 */
[----:B-1----:R-:W-:-:S12]  /*1c10*/  @P1 BRA `(.L_x_21) ;  /* 0x0000000000081947 */ /* 0x002fd80003800000 */
[----:B------:R-:W1:Y:S02]  /*1c20*/  SYNCS.PHASECHK.TRANS64.TRYWAIT P1, [R3+URZ], R0 ;  /* 0x00000000030075a7 */ /* 0x000e64000802017f */
[----:B-1----:R-:W-:Y:S05]  /*1c30*/  @!P1 BRA `(.L_x_22) ;  /* 0x0000005000949947 */ /* 0x002fea0003800000 */
.L_x_21:
[----:B------:R-:W-:Y:S05]  /*1c40*/  WARPSYNC.ALL ;  /* 0x0000000000007948 */ /* 0x000fea0003800000 */
[----:B------:R-:W-:Y:S01]  /*1c50*/  UIADD3 UR4, UR45, 0x29380, URZ ;  /* 0x000293802d047890 */ /* 0x000fe2000fffe03f */
[----:B------:R-:W-:Y:S01]  /*1c60*/  WARPGROUP.ARRIVE ;  /* 0x00000000000079c5 */ /* 0x000fe20000000000 */
[----:B------:R-:W-:Y:S01]  /*1c70*/  UMOV UR5, 0xc0000010 ;  /* 0xc000001000057882 */ /* 0x000fe20000000000 */
[----:B------:R-:W-:Y:S01]  /*1c80*/  UMOV UR7, 0xc0000010 ;  /* 0xc000001000077882 */ /* 0x000fe20000000000 */
[----:B------:R-:W-:-:S04]  /*1c90*/  USHF.R.U32.HI UR4, URZ, 0x4, UR4 ;  /* 0x000000043f047899 */ /* 0x000fc80008011604 */
[----:B------:R-:W-:-:S04]  /*1ca0*/  ULOP3.LUT UR4, UR4, 0x3fff, URZ, 0xc0, !UPT ;  /* 0x00003fff04047892 */ /* 0x000fc8000f8ec03f */
[----:B------:R-:W-:Y:S02]  /*1cb0*/  ULOP3.LUT UR11, UR4, 0x10000, URZ, 0xfc, !UPT ;  /* 0x00010000040b7892 */ /* 0x000fe4000f8efc3f */
[----:B------:R-:W-:Y:S02]  /*1cc0*/  ULEA UR4, UR41, UR46, 0x8 ;  /* 0x0000002e29047291 */ /* 0x000fe4000f8e403f */
[----:B------:R-:W-:-:S04]  /*1cd0*/  UIMAD UR6, UR41, 0x60, UR11 ;  /* 0x00000060290678a4 */ /* 0x000fc8000f8e020b */
[----:B------:R-:W-:Y:S02]  /*1ce0*/  UIADD3 UR8, UR6, 0x20, URZ ;  /* 0x0000002006087890 */ /* 0x000fe4000fffe03f */
[----:B------:R-:W-:-:S03]  /*1cf0*/  UIADD3 UR9, UR6, 0x40, URZ ;  /* 0x0000004006097890 */ /* 0x000fc6000fffe03f */
[----:B------:R-:W-:Y:S01]  /*1d00*/  HGMMA.64x16x16.F32.BF16 R40, gdesc[UR4], RZ, !UPT, gsb0 ;  /* 0x00200000042879f0 */ /* 0x000fe2000c0018ff */
[----:B------:R-:W-:Y:S01]  /*1d10*/  UMOV UR7, 0xc0000010 ;  /* 0xc000001000077882 */ /* 0x000fe20000000000 */
[----:B------:R-:W-:Y:S01]  /*1d20*/  UMOV UR6, UR8 ;  /* 0x0000000800067c82 */ /* 0x000fe20008000000 */
[----:B------:R-:W-:Y:S02]  /*1d30*/  WARPGROUP.DEPBAR.LE gsb0, 0x0 ;  /* 0x00008000000079c5 */ /* 0x000fe40000010000 */
[----:B------:R-:W-:-:S06]  /*1d40*/  WARPGROUP.ARRIVE ;  /* 0x00000000000079c5 */ /* 0x000fcc0000000000 */
[----:B------:R-:W-:Y:S01]  /*1d50*/  HGMMA.64x16x16.F32.BF16 R32, gdesc[UR4], RZ, !UPT, gsb0 ;  /* 0x00200000042079f0 */ /* 0x000fe2000c0018ff */
[----:B------:R-:W-:Y:S01]  /*1d60*/  UMOV UR6, UR9 ;  /* 0x0000000900067c82 */ /* 0x000fe20008000000 */
[----:B------:R-:W-:Y:S01]  /*1d70*/  UMOV UR7, 0xc0000010 ;  /* 0xc000001000077882 */ /* 0x000fe20000000000 */
[----:B------:R-:W-:Y:S02]  /*1d80*/  WARPGROUP.DEPBAR.LE gsb0, 0x0 ;  /* 0x00008000000079c5 */ /* 0x000fe40000010000 */
[----:B------:R-:W-:-:S06]  /*1d90*/  WARPGROUP.ARRIVE ;  /* 0x00000000000079c5 */ /* 0x000fcc0000000000 */
[----:B------:R-:W-:Y:S03]  /*1da0*/  HGMMA.64x16x16.F32.BF16 R24, gdesc[UR4], RZ, !UPT, gsb0 ;  /* 0x00200000041879f0 */ /* 0x000fe6000c0018ff */
[----:B------:R-:W-:Y:S02]  /*1db0*/  WARPGROUP.DEPBAR.LE gsb0, 0x0 ;  /* 0x00008000000079c5 */ /* 0x000fe40000010000 */
[----:B------:R-:W-:Y:S05]  /*1dc0*/  @!P2 BRA `(.L_x_23) ;  /* 0x0000000000e8a947 */ /* 0x000fea0003800000 */
[----:B------:R-:W-:Y:S01]  /*1dd0*/  UIADD3 UR4, UR41, 0x1, URZ ;  /* 0x0000000129047890 */ /* 0x000fe2000fffe03f */
[----:B01----:R-:W-:Y:S02]  /*1de0*/  IMAD.U32 R0, RZ, RZ, UR44 ;  /* 0x0000002cff007e24 */ /* 0x003fe4000f8e00ff */
[----:B------:R-:W-:Y:S01]  /*1df0*/  IMAD.U32 R3, RZ, RZ, UR41 ;  /* 0x00000029ff037e24 */ /* 0x000fe2000f8e00ff */
[----:B------:R-:W-:-:S04]  /*1e00*/  UISETP.NE.AND UP0, UPT, UR4, 0x29, UPT ;  /* 0x000000290400788c */ /* 0x000fc8000bf05270 */
[----:B------:R-:W-:Y:S02]  /*1e10*/  USEL UR5, URZ, 0x1, UP0 ;  /* 0x000000013f057887 */ /* 0x000fe40008000000 */
[----:B------:R-:W-:Y:S02]  /*1e20*/  USEL UR8, UR4, URZ, UP0 ;  /* 0x0000003f04087287 */ /* 0x000fe40008000000 */
[----:B------:R-:W-:-:S06]  /*1e30*/  ULOP3.LUT UR5, UR40, UR5, URZ, 0x3c, !UPT ;  /* 0x0000000528057292 */ /* 0x000fcc000f8e3c3f */
[----:B------:R-:W-:-:S07]  /*1e40*/  IMAD.U32 R6, RZ, RZ, UR5 ;  /* 0x00000005ff067e24 */ /* 0x000fce000f8e00ff */
.L_x_30:
[----:B------:R-:W-:Y:S05]  /*1e50*/  @!P0 BRA `(.L_x_24) ;  /* 0x0000000000048947 */ /* 0x000fea0003800000 */
[----:B------:R-:W-:Y:S01]  /*1e60*/  BPT.TRAP 0x1 ;  /* 0x000000040000795c */ /* 0x000fe20000300000 */
.L_x_24:
[----:B------:R-:W-:Y:S01]  /*1e70*/  ULEA UR4, UR8, UR45, 0x3 ;  /* 0x0000002d08047291 */ /* 0x000fe2000f8e183f */
[----:B------:R-:W-:-:S08]  /*1e80*/  SHF.L.U32 R4, R6, 0x1f, RZ ;  /* 0x0000001f06047819 */ /* 0x000fd000000006ff */
[----:B------:R0:W1:Y:S01]  /*1e90*/  SYNCS.PHASECHK.TRANS64.TRYWAIT P1, [UR4], R4 ;  /* 0x00000004ff0075a7 */ /* 0x0000620008020144 */
[----:B------:R-:W-:Y:S05]  /*1ea0*/  @!P0 BRA `(.L_x_25) ;  /* 0x0000000000048947 */ /* 0x000fea0003800000 */
[----:B------:R-:W-:Y:S01]  /*1eb0*/  BPT.TRAP 0x1 ;  /* 0x000000040000795c */ /* 0x000fe20000300000 */
.L_x_25:
[----:B-1----:R-:W-:Y:S05]  /*1ec0*/  @P1 BRA `(.L_x_26) ;  /* 0x0000000000081947 */ /* 0x002fea0003800000 */
[----:B------:R-:W1:Y:S02]  /*1ed0*/  SYNCS.PHASECHK.TRANS64.TRYWAIT P1, [UR4], R4 ;  /* 0x00000004ff0075a7 */ /* 0x000e640008020144 */
[----:B-1----:R-:W-:Y:S05]  /*1ee0*/  @!P1 BRA `(.L_x_27) ;  /* 0x0000004c00fc9947 */ /* 0x002fea0003800000 */
.L_x_26:
[----:B------:R-:W-:Y:S01]  /*1ef0*/  ULEA UR4, UR8, UR46, 0x8 ;  /* 0x0000002e08047291 */ /* 0x000fe2000f8e403f */
[----:B------:R-:W-:Y:S01]  /*1f00*/  WARPGROUP.ARRIVE ;  /* 0x00000000000079c5 */ /* 0x000fe20000000000 */
[----:B------:R-:W-:Y:S01]  /*1f10*/  UIMAD UR6, UR8, 0x60, UR11 ;  /* 0x00000060080678a4 */ /* 0x000fe2000f8e020b */
[----:B------:R-:W-:Y:S01]  /*1f20*/  UMOV UR5, 0xc0000010 ;  /* 0xc000001000057882 */ /* 0x000fe20000000000 */
[----:B------:R-:W-:Y:S02]  /*1f30*/  UMOV UR7, 0xc0000010 ;  /* 0xc000001000077882 */ /* 0x000fe40000000000 */
[----:B------:R-:W-:Y:S02]  /*1f40*/  UIADD3 UR9, UR6, 0x20, URZ ;  /* 0x0000002006097890 */ /* 0x000fe4000fffe03f */
[----:B------:R-:W-:-:S03]  /*1f50*/  UIADD3 UR10, UR6, 0x40, URZ ;  /* 0x00000040060a7890 */ /* 0x000fc6000fffe03f */
[----:B------:R-:W-:Y:S01]  /*1f60*/  HGMMA.64x16x16.F32.BF16 R40, gdesc[UR4], R40, gsb0 ;  /* 0x00200000042879f0 */ /* 0x000fe20008001828 */
[----:B------:R-:W-:Y:S01]  /*1f70*/  UMOV UR7, 0xc0000010 ;  /* 0xc000001000077882 */ /* 0x000fe20000000000 */
[----:B------:R-:W-:Y:S01]  /*1f80*/  UMOV UR6, UR9 ;  /* 0x0000000900067c82 */ /* 0x000fe20008000000 */
[----:B------:R-:W-:Y:S02]  /*1f90*/  WARPGROUP.DEPBAR.LE gsb0, 0x0 ;  /* 0x00008000000079c5 */ /* 0x000fe40000010000 */
[----:B------:R-:W-:-:S06]  /*1fa0*/  WARPGROUP.ARRIVE ;  /* 0x00000000000079c5 */ /* 0x000fcc0000000000 */
[----:B------:R-:W-:Y:S01]  /*1fb0*/  HGMMA.64x16x16.F32.BF16 R32, gdesc[UR4], R32, gsb0 ;  /* 0x00200000042079f0 */ /* 0x000fe20008001820 */
[----:B------:R-:W-:Y:S01]  /*1fc0*/  UMOV UR6, UR10 ;  /* 0x0000000a00067c82 */ /* 0x000fe20008000000 */
[----:B------:R-:W-:Y:S01]  /*1fd0*/  UMOV UR7, 0xc0000010 ;  /* 0xc000001000077882 */ /* 0x000fe20000000000 */
[----:B------:R-:W-:Y:S02]  /*1fe0*/  WARPGROUP.DEPBAR.LE gsb0, 0x0 ;  /* 0x00008000000079c5 */ /* 0x000fe40000010000 */
[----:B------:R-:W-:-:S06]  /*1ff0*/  WARPGROUP.ARRIVE ;  /* 0x00000000000079c5 */ /* 0x000fcc0000000000 */
[----:B------:R-:W-:Y:S03]  /*2000*/  HGMMA.64x16x16.F32.BF16 R24, gdesc[UR4], R24, gsb0 ;  /* 0x00200000041879f0 */ /* 0x000fe60008001818 */
[----:B------:R-:W-:Y:S02]  /*2010*/  WARPGROUP.DEPBAR.LE gsb0, 0x0 ;  /* 0x00008000000079c5 */ /* 0x000fe40000010000 */
[----:B------:R-:W-:Y:S05]  /*2020*/  @!P0 BRA `(.L_x_28) ;  /* 0x0000000000048947 */ /* 0x000fea0003800000 */
[----:B------:R-:W-:Y:S01]  /*2030*/  BPT.TRAP 0x1 ;  /* 0x000000040000795c */ /* 0x000fe20000300000 */
.L_x_28:
[----:B------:R-:W-:-:S13]  /*2040*/  ISETP.NE.AND P1, PT, R22, RZ, PT ;  /* 0x000000ff1600720c */ /* 0x000fda0003f25270 */
[----:B01----:R-:W-:-:S05]  /*2050*/  @P1 LEA R4, R3, UR45, 0x3 ;  /* 0x0000002d03041c11 */ /* 0x003fca000f8e18ff */
[----:B------:R-:W-:-:S05]  /*2060*/  @P1 VIADD R4, R4, 0x148 ;  /* 0x0000014804041836 */ /* 0x000fca0000000000 */
[----:B------:R-:W-:-:S04]  /*2070*/  @P1 PRMT R4, R19, 0x654, R4 ;  /* 0x0000065413041816 */ /* 0x000fc80000000004 */
[----:B------:R0:W-:Y:S01]  /*2080*/  @P1 SYNCS.ARRIVE.TRANS64.RED.A1T0 RZ, [R4+URZ], RZ ;  /* 0x000000ff04ff19a7 */ /* 0x0001e2000810043f */
[----:B------:R-:W-:-:S13]  /*2090*/  ISETP.GT.U32.AND P1, PT, R18, 0x1, PT ;  /* 0x000000011200780c */ /* 0x000fda0003f24070 */
[----:B0-----:R-:W-:Y:S05]  /*20a0*/  @P1 BRA `(.L_x_29) ;  /* 0x0000000000041947 */ /* 0x001fea0003800000 */
[----:B------:R-:W-:Y:S01]  /*20b0*/  BPT.TRAP 0x1 ;  /* 0x000000040000795c */ /* 0x000fe20000300000 */
.L_x_29:
[----:B------:R-:W-:Y:S01]  /*20c0*/  UIADD3 UR8, UR8, 0x1, URZ ;  /* 0x0000000108087890 */ /* 0x000fe2000fffe03f */
[C---:B------:R-:W-:Y:S01]  /*20d0*/  ISETP.GT.AND P2, PT, R0.reuse, 0x1, PT ;  /* 0x000000010000780c */ /* 0x040fe20003f44270 */
[----:B------:R-:W-:Y:S02]  /*20e0*/  VIADD R3, R3, 0x1 ;  /* 0x0000000103037836 */ /* 0x000fe40000000000 */
[----:B------:R-:W-:Y:S01]  /*20f0*/  UISETP.NE.AND UP0, UPT, UR8, 0x29, UPT ;  /* 0x000000290800788c */ /* 0x000fe2000bf05270 */
[----:B------:R-:W-:Y:S02]  /*2100*/  VIADD R0, R0, 0xffffffff ;  /* 0xffffffff00007836 */ /* 0x000fe40000000000 */
[C---:B------:R-:W-:Y:S01]  /*2110*/  ISETP.NE.AND P1, PT, R3.reuse, 0x29, PT ;  /* 0x000000290300780c */ /* 0x040fe20003f25270 */
[----:B------:R-:W-:Y:S02]  /*2120*/  USEL UR4, URZ, 0x1, UP0 ;  /* 0x000000013f047887 */ /* 0x000fe40008000000 */
[----:B------:R-:W-:Y:S01]  /*2130*/  USEL UR8, UR8, URZ, UP0 ;  /* 0x0000003f08087287 */ /* 0x000fe20008000000 */
[----:B------:R-:W-:-:S03]  /*2140*/  SEL R3, R3, RZ, P1 ;  /* 0x000000ff03037207 */ /* 0x000fc60000800000 */
[----:B------:R-:W-:Y:S01]  /*2150*/  LOP3.LUT R6, R6, UR4, RZ, 0x3c, !PT ;  /* 0x0000000406067c12 */ /* 0x000fe2000f8e3cff */
[----:B------:R-:W-:Y:S07]  /*2160*/  @P2 BRA `(.L_x_30) ;  /* 0xfffffffc00382947 */ /* 0x000fee000383ffff */
.L_x_23:
[----:B01----:R-:W0:Y:S02]  /*2170*/  LDC R0, c[0x0][0x28c] ;  /* 0x0000a300ff007b82 */ /* 0x003e240000000800 */
[----:B0-----:R-:W-:-:S13]  /*2180*/  ISETP.GE.AND P1, PT, R0, 0x1, PT ;  /* 0x000000010000780c */ /* 0x001fda0003f26270 */
[----:B------:R-:W-:Y:S05]  /*2190*/  @!P1 BRA `(.L_x_31) ;  /* 0x0000000000449947 */ /* 0x000fea0003800000 */
[----:B------:R-:W-:Y:S05]  /*21a0*/  @!P0 BRA `(.L_x_32) ;  /* 0x0000000000048947 */ /* 0x000fea0003800000 */
[----:B------:R-:W-:Y:S01]  /*21b0*/  BPT.TRAP 0x1 ;  /* 0x000000040000795c */ /* 0x000fe20000300000 */
.L_x_32:
[----:B------:R-:W-:-:S13]  /*21c0*/  ISETP.NE.AND P0, PT, R22, RZ, PT ;  /* 0x000000ff1600720c */ /* 0x000fda0003f05270 */
[----:B------:R-:W-:-:S05]  /*21d0*/  VOTEU.ANY UP0, P0 ;  /* 0x00000000003f7886 */ /* 0x000fca0000000100 */
[----:B------:R-:W-:-:S06]  /*21e0*/  @UP0 UIADD3 UR4, UR44, UR41, URZ ;  /* 0x000000292c040290 */ /* 0x000fcc000fffe03f */
[----:B------:R-:W-:Y:S02]  /*21f0*/  IMAD.U32 R4, RZ, RZ, UR4 ;  /* 0x00000004ff047e24 */ /* 0x000fe4000f8e00ff */
[----:B------:R-:W-:Y:S02]  /*2200*/  IMAD.U32 R3, RZ, RZ, UR4 ;  /* 0x00000004ff037e24 */ /* 0x000fe4000f8e00ff */
[----:B------:R-:W-:-:S05]  /*2210*/  @P0 IMAD.WIDE.U32 R4, R4, -0x3831f383, RZ ;  /* 0xc7ce0c7d04040825 */ /* 0x000fca00078e00ff */
[----:B------:R-:W-:-:S05]  /*2220*/  @P0 SHF.R.U32.HI R0, RZ, 0x5, R5 ;  /* 0x00000005ff000819 */ /* 0x000fca0000011605 */
[----:B------:R-:W-:-:S05]  /*2230*/  @P0 IMAD R0, R0, -0x29, R3 ;  /* 0xffffffd700000824 */ /* 0x000fca00078e0203 */
[----:B------:R-:W-:-:S05]  /*2240*/  @P0 LEA R0, R0, UR45, 0x3 ;  /* 0x0000002d00000c11 */ /* 0x000fca000f8e18ff */
[----:B------:R-:W-:-:S05]  /*2250*/  @P0 VIADD R0, R0, 0x148 ;  /* 0x0000014800000836 */ /* 0x000fca0000000000 */
[----:B------:R-:W-:-:S04]  /*2260*/  @P0 PRMT R0, R19, 0x654, R0 ;  /* 0x0000065413000816 */ /* 0x000fc80000000000 */
[----:B------:R0:W-:Y:S01]  /*2270*/  @P0 SYNCS.ARRIVE.TRANS64.RED.A1T0 RZ, [R0+URZ], RZ ;  /* 0x000000ff00ff09a7 */ /* 0x0001e2000810043f */
[----:B------:R-:W-:-:S13]  /*2280*/  ISETP.GT.U32.AND P0, PT, R18, 0x1, PT ;  /* 0x000000011200780c */ /* 0x000fda0003f04070 */
[----:B0-----:R-:W-:Y:S05]  /*2290*/  @P0 BRA `(.L_x_31) ;  /* 0x0000000000040947 */ /* 0x001fea0003800000 */
[----:B------:R-:W-:Y:S01]  /*22a0*/  BPT.TRAP 0x1 ;  /* 0x000000040000795c */ /* 0x000fe20000300000 */
.L_x_31:
[----:B------:R-:W-:Y:S01]  /*22b0*/  IMAD R8, R62, 0x30, RZ ;  /* 0x000000303e087824 */ /* 0x000fe200078e02ff */
[----:B------:R-:W-:Y:S01]  /*22c0*/  UIADD3 UR41, UR43, UR41, URZ ;  /* 0x000000292b297290 */ /* 0x000fe2000fffe03f */
[----:B------:R-:W-:Y:S01]  /*22d0*/  SHF.R.S32.HI R9, RZ, 0x1f, R61 ;  /* 0x0000001fff097819 */ /* 0x000fe2000001143d */
[----:B------:R-:W-:Y:S01]  /*22e0*/  UISETP.GE.U32.AND UP1, UPT, UR43, 0x29, UPT ;  /* 0x000000292b00788c */ /* 0x000fe2000bf26070 */
[----:B------:R-:W-:Y:S01]  /*22f0*/  IMAD.SHL.U32 R6, R63, 0x80, RZ ;  /* 0x000000803f067824 */ /* 0x000fe200078e00ff */
[----:B------:R-:W-:Y:S01]  /*2300*/  ULDC UR7, c[0x0][0x288] ;  /* 0x0000a20000077ab9 */ /* 0x000fe20000000800 */
[C---:B------:R-:W-:Y:S01]  /*2310*/  LOP3.LUT R10, R8.reuse, 0x6, R55, 0xf8, !PT ;  /* 0x00000006080a7812 */ /* 0x040fe200078ef837 */
[----:B------:R-:W-:Y:S01]  /*2320*/  UISETP.GT.U32.AND UP0, UPT, UR41, 0x28, UPT ;  /* 0x000000282900788c */ /* 0x000fe2000bf04070 */
[----:B------:R-:W-:Y:S01]  /*2330*/  ISETP.GE.AND P0, PT, R8, UR7, PT ;  /* 0x0000000708007c0c */ /* 0x000fe2000bf06270 */
[----:B------:R-:W-:Y:S01]  /*2340*/  ULDC.64 UR4, c[0x0][0x5d0] ;  /* 0x0001740000047ab9 */ /* 0x000fe20000000a00 */
[--C-:B------:R-:W-:Y:S01]  /*2350*/  SHF.R.S32.HI R11, RZ, 0x1f, R10.reuse ;  /* 0x0000001fff0b7819 */ /* 0x100fe2000001140a */
[----:B------:R-:W-:Y:S01]  /*2360*/  ULDC UR10, c[0x0][0x284] ;  /* 0x0000a100000a7ab9 */ /* 0x000fe20000000800 */
[----:B------:R-:W-:Y:S01]  /*2370*/  IMAD R0, R9, UR4, RZ ;  /* 0x0000000409007c24 */ /* 0x000fe2000f8e02ff */
[----:B------:R-:W-:Y:S01]  /*2380*/  UISETP.LT.U32.AND UP0, UPT, UR43, 0x29, UP0 ;  /* 0x000000292b00788c */ /* 0x000fe20008701070 */
[----:B------:R-:W-:Y:S01]  /*2390*/  ISETP.GE.OR P0, PT, R6, UR10, P0 ;  /* 0x0000000a06007c0c */ /* 0x000fe20008706670 */
[----:B------:R-:W-:Y:S01]  /*23a0*/  IMAD.WIDE.U32 R4, R61, UR4, R10 ;  /* 0x000000043d047c25 */ /* 0x000fe2000f8e000a */
[----:B------:R-:W-:Y:S01]  /*23b0*/  ULDC.64 UR8, c[0x0][0x5c8] ;  /* 0x0001720000087ab9 */ /* 0x000fe20000000a00 */
[----:B------:R-:W-:-:S02]  /*23c0*/  USEL UR6, URZ, 0x1, !UP0 ;  /* 0x000000013f067887 */ /* 0x000fc4000c000000 */
[----:B------:R-:W-:Y:S01]  /*23d0*/  IMAD R3, R61, UR5, R0 ;  /* 0x000000053d037c24 */ /* 0x000fe2000f8e0200 */
[----:B------:R-:W-:Y:S01]  /*23e0*/  @UP1 UIMAD.WIDE.U32 UR4, UR41, -0x3831f383, URZ ;  /* 0xc7ce0c7d290418a5 */ /* 0x000fe2000f8e003f */
[----:B------:R-:W-:Y:S01]  /*23f0*/  IMAD.WIDE R62, R63, 0x80, R48 ;  /* 0x000000803f3e7825 */ /* 0x000fe200078e0230 */
[----:B------:R-:W-:Y:S02]  /*2400*/  ULOP3.LUT UR40, UR40, UR6, URZ, 0x3c, !UPT ;  /* 0x0000000628287292 */ /* 0x000fe4000f8e3c3f */
[----:B------:R-:W-:Y:S01]  /*2410*/  @UP1 USHF.R.U32.HI UR4, URZ, 0x5, UR5 ;  /* 0x000000053f041899 */ /* 0x000fe20008011605 */
[----:B------:R-:W-:Y:S02]  /*2420*/  IMAD.IADD R5, R5, 0x1, R3 ;  /* 0x0000000105057824 */ /* 0x000fe400078e0203 */
[----:B------:R-:W-:Y:S01]  /*2430*/  IMAD R3, R63, UR8, RZ ;  /* 0x000000083f037c24 */ /* 0x000fe2000f8e02ff */
[----:B------:R-:W-:Y:S01]  /*2440*/  @UP1 ULOP3.LUT UR40, UR40, 0x1, UR4, 0x78, !UPT ;  /* 0x0000000128281892 */ /* 0x000fe2000f8e7804 */
[----:B------:R-:W-:-:S04]  /*2450*/  IMAD.WIDE.U32 R64, R62, UR8, R4 ;  /* 0x000000083e407c25 */ /* 0x000fc8000f8e0004 */
[----:B------:R-:W-:Y:S02]  /*2460*/  IMAD R7, R62, UR9, R3 ;  /* 0x000000093e077c24 */ /* 0x000fe4000f8e0203 */
[----:B------:R-:W-:Y:S01]  /*2470*/  IMAD.MOV.U32 R0, RZ, RZ, -0x1 ;  /* 0xffffffffff007424 */ /* 0x000fe200078e00ff */
[----:B------:R-:W-:Y:S06]  /*2480*/  @P0 BRA `(.L_x_33) ;  /* 0x0000001800780947 */ /* 0x000fec0003800000 */
[----:B-----5:R-:W-:Y:S01]  /*2490*/  FSETP.NEU.AND P0, PT, R50, RZ, PT ;  /* 0x000000ff3200720b */ /* 0x020fe20003f0d000 */
[----:B------:R-:W-:Y:S01]  /*24a0*/  IMAD.IADD R8, R54, 0x1, -R8 ;  /* 0x0000000136087824 */ /* 0x000fe200078e0a08 */
[----:B------:R-:W-:Y:S01]  /*24b0*/  BSSY B0, `(.L_x_33) ;  /* 0x000019b000007945 */ /* 0x000fe20003800000 */
[----:B------:R-:W-:Y:S02]  /*24c0*/  IMAD.IADD R3, R59, 0x1, -R6 ;  /* 0x000000013b037824 */ /* 0x000fe400078e0a06 */
[----:B------:R-:W-:Y:S01]  /*24d0*/  IMAD.IADD R75, R65, 0x1, R7 ;  /* 0x00000001414b7824 */ /* 0x000fe200078e0207 */
[----:B------:R-:W-:-:S04]  /*24e0*/  ISETP.GT.AND P1, PT, R8, RZ, PT ;  /* 0x000000ff0800720c */ /* 0x000fc80003f24270 */
[----:B------:R-:W-:-:S03]  /*24f0*/  ISETP.GT.AND P2, PT, R3, RZ, P1 ;  /* 0x000000ff0300720c */ /* 0x000fc60000f44270 */
[----:B------:R-:W-:Y:S10]  /*2500*/  @!P0 BRA `(.L_x_34) ;  /* 0x00000010008c8947 */ /* 0x000ff40003800000 */
[----:B------:R-:W0:Y:S01]  /*2510*/  LDC.64 R68, c[0x0][0x5b8] ;  /* 0x00016e00ff447b82 */ /* 0x000e220000000a00 */
[----:B------:R-:W-:-:S07]  /*2520*/  ULDC.64 UR4, c[0x0][0x5c0] ;  /* 0x0001700000047ab9 */ /* 0x000fce0000000a00 */
[----:B------:R-:W1:Y:S08]  /*2530*/  LDC.64 R70, c[0x0][0x5b0] ;  /* 0x00016c00ff467b82 */ /* 0x000e700000000a00 */
[----:B------:R-:W2:Y:S01]  /*2540*/  LDC.64 R72, c[0x0][0x5a8] ;  /* 0x00016a00ff487b82 */ /* 0x000ea20000000a00 */
[-C--:B0-----:R-:W-:Y:S02]  /*2550*/  IMAD R4, R9, R68.reuse, RZ ;  /* 0x0000004409047224 */ /* 0x081fe400078e02ff */
[----:B------:R-:W-:-:S04]  /*2560*/  IMAD.WIDE.U32 R66, R61, R68, R10 ;  /* 0x000000443d427225 */ /* 0x000fc800078e000a */
[----:B------:R-:W-:Y:S02]  /*2570*/  IMAD R65, R61, R69, R4 ;  /* 0x000000453d417224 */ /* 0x000fe400078e0204 */
[-C--:B-1----:R-:W-:Y:S02]  /*2580*/  IMAD R4, R63, R70.reuse, RZ ;  /* 0x000000463f047224 */ /* 0x082fe400078e02ff */
[----:B------:R-:W-:Y:S02]  /*2590*/  IMAD.IADD R13, R67, 0x1, R65 ;  /* 0x00000001430d7824 */ /* 0x000fe400078e0241 */
[----:B------:R-:W-:Y:S02]  /*25a0*/  IMAD.MOV.U32 R12, RZ, RZ, R66 ;  /* 0x000000ffff0c7224 */ /* 0x000fe400078e0042 */
[C---:B------:R-:W-:Y:S02]  /*25b0*/  IMAD R69, R62.reuse, R71, R4 ;  /* 0x000000473e457224 */ /* 0x040fe400078e0204 */
[----:B------:R-:W-:-:S04]  /*25c0*/  IMAD.WIDE.U32 R4, R62, R70, R12 ;  /* 0x000000463e047225 */ /* 0x000fc800078e000c */
[----:B------:R-:W-:Y:S01]  /*25d0*/  IMAD.IADD R5, R5, 0x1, R69 ;  /* 0x0000000105057824 */ /* 0x000fe200078e0245 */
[----:B--2---:R-:W-:-:S04]  /*25e0*/  LEA R14, P0, R4, R72, 0x1 ;  /* 0x00000048040e7211 */ /* 0x004fc800078008ff */
[----:B------:R-:W-:-:S05]  /*25f0*/  LEA.HI.X R15, R4, R73, R5, 0x1, P0 ;  /* 0x00000049040f7211 */ /* 0x000fca00000f0c05 */
[----:B------:R0:W2:Y:S01]  /*2600*/  @P2 LDG.E.LTC128B.U16 R9, desc[UR38][R14.64] ;  /* 0x000000260e092981 */ /* 0x0000a2000c1e1520 */
[----:B------:R-:W-:Y:S01]  /*2610*/  LEA R6, P0, R64, UR4, 0x1 ;  /* 0x0000000440067c11 */ /* 0x000fe2000f8008ff */
[----:B------:R-:W-:Y:S01]  /*2620*/  IMAD.WIDE.U32 R4, R62, R70, R10 ;  /* 0x000000463e047225 */ /* 0x000fe200078e000a */
[----:B------:R-:W-:Y:S03]  /*2630*/  BSSY B1, `(.L_x_35) ;  /* 0x0000012000017945 */ /* 0x000fe60003800000 */
[----:B------:R-:W-:Y:S02]  /*2640*/  IMAD.IADD R5, R69, 0x1, R5 ;  /* 0x0000000145057824 */ /* 0x000fe400078e0205 */
[----:B------:R-:W-:Y:S01]  /*2650*/  IMAD.WIDE.U32 R20, R61, R68, R4 ;  /* 0x000000443d147225 */ /* 0x000fe200078e0004 */
[----:B0-----:R-:W-:-:S03]  /*2660*/  SHF.L.U64.HI R15, R70, 0x3, R71 ;  /* 0x00000003460f7819 */ /* 0x001fc60000010247 */
[----:B------:R-:W-:Y:S01]  /*2670*/  IMAD.IADD R5, R65, 0x1, R21 ;  /* 0x0000000141057824 */ /* 0x000fe200078e0215 */
[----:B------:R-:W-:Y:S01]  /*2680*/  LEA R4, P4, R20, R72, 0x1 ;  /* 0x0000004814047211 */ /* 0x000fe200078808ff */
[----:B------:R-:W-:-:S03]  /*2690*/  IMAD.SHL.U32 R14, R70, 0x8, RZ ;  /* 0x00000008460e7824 */ /* 0x000fc600078e00ff */
[----:B------:R-:W-:Y:S01]  /*26a0*/  LEA.HI.X R5, R20, R73, R5, 0x1, P4 ;  /* 0x0000004914057211 */ /* 0x000fe200020f0c05 */
[----:B--2---:R-:W-:-:S04]  /*26b0*/  IMAD.U32 R7, R9, 0x10000, RZ ;  /* 0x0001000009077824 */ /* 0x004fc800078e00ff */
[----:B------:R-:W-:-:S04]  /*26c0*/  FMUL R7, R7, R50 ;  /* 0x0000003207077220 */ /* 0x000fc80000400000 */
[----:B------:R-:W-:Y:S01]  /*26d0*/  FFMA R40, R40, R23, R7 ;  /* 0x0000001728287223 */ /* 0x000fe20000000007 */
[----:B------:R-:W-:Y:S02]  /*26e0*/  LEA.HI.X R7, R64, UR5, R75, 0x1, P0 ;  /* 0x0000000540077c11 */ /* 0x000fe400080f0c4b */
[----:B------:R-:W-:Y:S02]  /*26f0*/  ISETP.GT.AND P0, PT, R8, 0x1, PT ;  /* 0x000000010800780c */ /* 0x000fe40003f04270 */
[----:B------:R-:W-:Y:S02]  /*2700*/  F2FP.BF16.F32.PACK_AB R40, RZ, R40 ;  /* 0x00000028ff28723e */ /* 0x000fe400000010ff */
[----:B------:R-:W-:-:S03]  /*2710*/  ISETP.GT.AND P3, PT, R3, RZ, P0 ;  /* 0x000000ff0300720c */ /* 0x000fc60000764270 */
[----:B------:R0:W-:Y:S10]  /*2720*/  @P2 STG.E.U16 desc[UR38][R6.64], R40 ;  /* 0x0000002806002986 */ /* 0x0001f4000c101526 */
[----:B------:R-:W-:Y:S05]  /*2730*/  @!P3 BRA `(.L_x_36) ;  /* 0x000000000004b947 */ /* 0x000fea0003800000 */
[----:B------:R1:W5:Y:S02]  /*2740*/  LDG.E.LTC128B.U16 R9, desc[UR38][R4.64+0x2] ;  /* 0x0000022604097981 */ /* 0x000364000c1e1520 */
.L_x_36:
[----:B------:R-:W-:Y:S05]  /*2750*/  BSYNC B1 ;  /* 0x0000000000017941 */ /* 0x000fea0003800000 */
.L_x_35:
[----:B-----5:R-:W-:Y:S01]  /*2760*/  IMAD.U32 R63, R9, 0x10000, RZ ;  /* 0x00010000093f7824 */ /* 0x020fe200078e00ff */
[----:B------:R-:W-:Y:S01]  /*2770*/  ISETP.GT.AND P1, PT, R3, 0x8, P1 ;  /* 0x000000080300780c */ /* 0x000fe20000f24270 */
[----:B------:R-:W-:Y:S01]  /*2780*/  IMAD.WIDE.U32 R20, R62, R70, R14 ;  /* 0x000000463e147225 */ /* 0x000fe200078e000e */
[----:B0-----:R-:W-:-:S03]  /*2790*/  PRMT R40, R9, 0x7610, R40 ;  /* 0x0000761009287816 */ /* 0x001fc60000000028 */
[----:B------:R-:W-:Y:S01]  /*27a0*/  FMUL R12, R63, R50 ;  /* 0x000000323f0c7220 */ /* 0x000fe20000400000 */
[----:B------:R-:W-:Y:S01]  /*27b0*/  IMAD.IADD R69, R69, 0x1, R21 ;  /* 0x0000000145457824 */ /* 0x000fe200078e0215 */
[----:B------:R-:W-:Y:S02]  /*27c0*/  IADD3 R66, P2, R66, R20, RZ ;  /* 0x0000001442427210 */ /* 0x000fe40007f5e0ff */
[----:B------:R-:W-:-:S03]  /*27d0*/  FFMA R12, R41, R23, R12 ;  /* 0x00000017290c7223 */ /* 0x000fc6000000000c */
[----:B------:R-:W-:Y:S02]  /*27e0*/  IMAD.X R13, R69, 0x1, R13, P2 ;  /* 0x00000001450d7824 */ /* 0x000fe400010e060d */
[----:B------:R-:W-:Y:S02]  /*27f0*/  F2FP.BF16.F32.PACK_AB R12, RZ, R12 ;  /* 0x0000000cff0c723e */ /* 0x000fe400000010ff */
[----:B------:R-:W-:Y:S02]  /*2800*/  LEA R14, P2, R66, R72, 0x1 ;  /* 0x00000048420e7211 */ /* 0x000fe400078408ff */
[----:B------:R-:W-:Y:S02]  /*2810*/  PRMT R21, R12, 0x7610, R21 ;  /* 0x000076100c157816 */ /* 0x000fe40000000015 */
[----:B------:R-:W-:-:S03]  /*2820*/  LEA.HI.X R15, R66, R73, R13, 0x1, P2 ;  /* 0x00000049420f7211 */ /* 0x000fc600010f0c0d */
[----:B------:R0:W-:Y:S04]  /*2830*/  @P3 STG.E.U16 desc[UR38][R6.64+0x2], R21 ;  /* 0x0000021506003986 */ /* 0x0001e8000c101526 */
[----:B------:R-:W2:Y:S01]  /*2840*/  @P1 LDG.E.LTC128B.U16 R40, desc[UR38][R14.64] ;  /* 0x000000260e281981 */ /* 0x000ea2000c1e1520 */
[----:B------:R-:W-:Y:S01]  /*2850*/  IADD3 R20, P2, R10, R20, RZ ;  /* 0x000000140a147210 */ /* 0x000fe20007f5e0ff */
[----:B------:R-:W-:Y:S01]  /*2860*/  BSSY B1, `(.L_x_37) ;  /* 0x0000011000017945 */ /* 0x000fe20003800000 */
[----:B------:R-:W-:Y:S02]  /*2870*/  SHF.L.U64.HI R13, R51, 0x1, R52 ;  /* 0x00000001330d7819 */ /* 0x000fe40000010234 */
[----:B------:R-:W-:Y:S01]  /*2880*/  ISETP.GT.AND P0, PT, R3, 0x8, P0 ;  /* 0x000000080300780c */ /* 0x000fe20000704270 */
[----:B0-----:R-:W-:Y:S01]  /*2890*/  IMAD.X R21, R11, 0x1, R69, P2 ;  /* 0x000000010b157824 */ /* 0x001fe200010e0645 */
[----:B------:R-:W-:Y:S01]  /*28a0*/  LEA R12, P2, R51, R6, 0x1 ;  /* 0x00000006330c7211 */ /* 0x000fe200078408ff */
[----:B------:R-:W-:-:S04]  /*28b0*/  IMAD.WIDE.U32 R20, R61, R68, R20 ;  /* 0x000000443d147225 */ /* 0x000fc800078e0014 */
[----:B------:R-:W-:Y:S01]  /*28c0*/  IMAD.X R13, R13, 0x1, R7, P2 ;  /* 0x000000010d0d7824 */ /* 0x000fe200010e0607 */
[----:B------:R-:W-:Y:S01]  /*28d0*/  LEA R10, P3, R20, R72, 0x1 ;  /* 0x00000048140a7211 */ /* 0x000fe200078608ff */
[----:B------:R-:W-:-:S05]  /*28e0*/  IMAD.IADD R11, R65, 0x1, R21 ;  /* 0x00000001410b7824 */ /* 0x000fca00078e0215 */
[----:B------:R-:W-:Y:S01]  /*28f0*/  LEA.HI.X R11, R20, R73, R11, 0x1, P3 ;  /* 0x00000049140b7211 */ /* 0x000fe200018f0c0b */
[----:B--2---:R-:W-:-:S04]  /*2900*/  IMAD.U32 R9, R40, 0x10000, RZ ;  /* 0x0001000028097824 */ /* 0x004fc800078e00ff */
[----:B------:R-:W-:-:S04]  /*2910*/  FMUL R9, R9, R50 ;  /* 0x0000003209097220 */ /* 0x000fc80000400000 */
[----:B------:R-:W-:-:S05]  /*2920*/  FFMA R9, R42, R23, R9 ;  /* 0x000000172a097223 */ /* 0x000fca0000000009 */
[----:B------:R-:W-:-:S05]  /*2930*/  F2FP.BF16.F32.PACK_AB R9, RZ, R9 ;  /* 0x00000009ff09723e */ /* 0x000fca00000010ff */
[----:B------:R0:W-:Y:S01]  /*2940*/  @P1 STG.E.U16 desc[UR38][R12.64], R9 ;  /* 0x000000090c001986 */ /* 0x0001e2000c101526 */
[----:B------:R-:W-:Y:S05]  /*2950*/  @!P0 BRA `(.L_x_38) ;  /* 0x0000000000048947 */ /* 0x000fea0003800000 */
[----:B------:R2:W5:Y:S02]  /*2960*/  LDG.E.LTC128B.U16 R40, desc[UR38][R10.64+0x2] ;  /* 0x000002260a287981 */ /* 0x000564000c1e1520 */
.L_x_38:
[----:B------:R-:W-:Y:S05]  /*2970*/  BSYNC B1 ;  /* 0x0000000000017941 */ /* 0x000fea0003800000 */
.L_x_37:
[----:B0----5:R-:W-:Y:S01]  /*2980*/  IMAD.U32 R9, R40, 0x10000, RZ ;  /* 0x0001000028097824 */ /* 0x021fe200078e00ff */
[----:B------:R-:W-:Y:S01]  /*2990*/  ISETP.GT.AND P1, PT, R8, 0x8, PT ;  /* 0x000000080800780c */ /* 0x000fe20003f24270 */
[----:B------:R-:W-:Y:S02]  /*29a0*/  BSSY B1, `(.L_x_39) ;  /* 0x0000008000017945 */ /* 0x000fe40003800000 */
[----:B------:R-:W-:Y:S01]  /*29b0*/  FMUL R14, R9, R50 ;  /* 0x00000032090e7220 */ /* 0x000fe20000400000 */
[----:B------:R-:W-:-:S03]  /*29c0*/  ISETP.GT.AND P2, PT, R3, RZ, P1 ;  /* 0x000000ff0300720c */ /* 0x000fc60000f44270 */
[----:B------:R-:W-:-:S05]  /*29d0*/  FFMA R14, R43, R23, R14 ;  /* 0x000000172b0e7223 */ /* 0x000fca000000000e */
[----:B------:R-:W-:-:S05]  /*29e0*/  F2FP.BF16.F32.PACK_AB R14, RZ, R14 ;  /* 0x0000000eff0e723e */ /* 0x000fca00000010ff */
[----:B------:R0:W-:Y:S01]  /*29f0*/  @P0 STG.E.U16 desc[UR38][R12.64+0x2], R14 ;  /* 0x0000020e0c000986 */ /* 0x0001e2000c101526 */
[----:B------:R-:W-:Y:S05]  /*2a00*/  @!P2 BRA `(.L_x_40) ;  /* 0x000000000004a947 */ /* 0x000fea0003800000 */
[----:B------:R3:W5:Y:S02]  /*2a10*/  LDG.E.LTC128B.U16 R40, desc[UR38][R4.64+0x10] ;  /* 0x0000102604287981 */ /* 0x000764000c1e1520 */
.L_x_40:
[----:B------:R-:W-:Y:S05]  /*2a20*/  BSYNC B1 ;  /* 0x0000000000017941 */ /* 0x000fea0003800000 */
.L_x_39:
[----:B-----5:R-:W-:Y:S01]  /*2a30*/  IMAD.U32 R9, R40, 0x10000, RZ ;  /* 0x0001000028097824 */ /* 0x020fe200078e00ff */
        /* <DEDUP_REMOVED lines=9> */
.L_x_42:
[----:B------:R-:W-:Y:S05]  /*2ad0*/  BSYNC B1 ;  /* 0x0000000000017941 */ /* 0x000fea0003800000 */
.L_x_41:
[----:B----45:R-:W-:Y:S01]  /*2ae0*/  IMAD.U32 R9, R40, 0x10000, RZ ;  /* 0x0001000028097824 */ /* 0x030fe200078e00ff */
[----:B------:R-:W-:Y:S01]  /*2af0*/  ISETP.GT.AND P1, PT, R3, 0x8, P1 ;  /* 0x000000080300780c */ /* 0x000fe20000f24270 */
[----:B------:R-:W-:Y:S02]  /*2b00*/  BSSY B1, `(.L_x_43) ;  /* 0x0000007000017945 */ /* 0x000fe40003800000 */
[----:B0-----:R-:W-:-:S04]  /*2b10*/  FMUL R14, R9, R50 ;  /* 0x00000032090e7220 */ /* 0x001fc80000400000 */
[----:B------:R-:W-:-:S05]  /*2b20*/  FFMA R14, R45, R23, R14 ;  /* 0x000000172d0e7223 */ /* 0x000fca000000000e */
[----:B------:R-:W-:-:S05]  /*2b30*/  F2FP.BF16.F32.PACK_AB R14, RZ, R14 ;  /* 0x0000000eff0e723e */ /* 0x000fca00000010ff */
[----:B------:R0:W-:Y:S01]  /*2b40*/  @P3 STG.E.U16 desc[UR38][R6.64+0x12], R14 ;  /* 0x0000120e06003986 */ /* 0x0001e2000c101526 */
[----:B------:R-:W-:Y:S05]  /*2b50*/  @!P1 BRA `(.L_x_44) ;  /* 0x0000000000049947 */ /* 0x000fea0003800000 */
[----:B------:R4:W5:Y:S02]  /*2b60*/  LDG.E.LTC128B.U16 R40, desc[UR38][R10.64+0x10] ;  /* 0x000010260a287981 */ /* 0x000964000c1e1520 */
.L_x_44:
[----:B------:R-:W-:Y:S05]  /*2b70*/  BSYNC B1 ;  /* 0x0000000000017941 */ /* 0x000fea0003800000 */
.L_x_43:
[----:B-----5:R-:W-:Y:S01]  /*2b80*/  IMAD.U32 R9, R40, 0x10000, RZ ;  /* 0x0001000028097824 */ /* 0x020fe200078e00ff */
[----:B------:R-:W-:Y:S01]  /*2b90*/  ISETP.GT.AND P0, PT, R3, 0x8, P0 ;  /* 0x000000080300780c */ /* 0x000fe20000704270 */
[----:B------:R-:W-:Y:S02]  /*2ba0*/  BSSY B1, `(.L_x_45) ;  /* 0x0000007000017945 */ /* 0x000fe40003800000 */
[----:B------:R-:W-:-:S04]  /*2bb0*/  FMUL R9, R9, R50 ;  /* 0x0000003209097220 */ /* 0x000fc80000400000 */
[----:B------:R-:W-:-:S05]  /*2bc0*/  FFMA R9, R46, R23, R9 ;  /* 0x000000172e097223 */ /* 0x000fca0000000009 */
[----:B------:R-:W-:-:S05]  /*2bd0*/  F2FP.BF16.F32.PACK_AB R9, RZ, R9 ;  /* 0x00000009ff09723e */ /* 0x000fca00000010ff */
[----:B------:R0:W-:Y:S01]  /*2be0*/  @P1 STG.E.U16 desc[UR38][R12.64+0x10], R9 ;  /* 0x000010090c001986 */ /* 0x0001e2000c101526 */
[----:B------:R-:W-:Y:S05]  /*2bf0*/  @!P0 BRA `(.L_x_46) ;  /* 0x0000000000048947 */ /* 0x000fea0003800000 */
[----:B------:R0:W5:Y:S02]  /*2c00*/  LDG.E.LTC128B.U16 R40, desc[UR38][R10.64+0x12] ;  /* 0x000012260a287981 */ /* 0x000164000c1e1520 */
.L_x_46:
[----:B------:R-:W-:Y:S05]  /*2c10*/  BSYNC B1 ;  /* 0x0000000000017941 */ /* 0x000fea0003800000 */
.L_x_45:
        /* <DEDUP_REMOVED lines=10> */
.L_x_48:
[----:B------:R-:W-:Y:S05]  /*2cc0*/  BSYNC B1 ;  /* 0x0000000000017941 */ /* 0x000fea0003800000 */
.L_x_47:
        /* <DEDUP_REMOVED lines=10> */
.L_x_50:
[----:B------:R-:W-:Y:S05]  /*2d70*/  BSYNC B1 ;  /* 0x0000000000017941 */ /* 0x000fea0003800000 */
.L_x_49:
[----:B0----5:R-:W-:Y:S01]  /*2d80*/  IMAD.U32 R9, R40, 0x10000, RZ ;  /* 0x0001000028097824 */ /* 0x021fe200078e00ff */
        /* <DEDUP_REMOVED lines=8> */
.L_x_52:
[----:B------:R-:W-:Y:S05]  /*2e10*/  BSYNC B1 ;  /* 0x0000000000017941 */ /* 0x000fea0003800000 */
.L_x_51:
        /* <DEDUP_REMOVED lines=9> */
.L_x_54:
[----:B------:R-:W-:Y:S05]  /*2eb0*/  BSYNC B1 ;  /* 0x0000000000017941 */ /* 0x000fea0003800000 */
.L_x_53:
        /* <DEDUP_REMOVED lines=10> */
.L_x_56:
[----:B------:R-:W-:Y:S05]  /*2f60*/  BSYNC B1 ;  /* 0x0000000000017941 */ /* 0x000fea0003800000 */
.L_x_55:
        /* <DEDUP_REMOVED lines=10> */
.L_x_58:
[----:B------:R-:W-:Y:S05]  /*3010*/  BSYNC B1 ;  /* 0x0000000000017941 */ /* 0x000fea0003800000 */
.L_x_57:
        /* <DEDUP_REMOVED lines=9> */
.L_x_60:
[----:B------:R-:W-:Y:S05]  /*30b0*/  BSYNC B1 ;  /* 0x0000000000017941 */ /* 0x000fea0003800000 */
.L_x_59:
        /* <DEDUP_REMOVED lines=9> */
.L_x_62:
[----:B------:R-:W-:Y:S05]  /*3150*/  BSYNC B1 ;  /* 0x0000000000017941 */ /* 0x000fea0003800000 */
.L_x_61:
        /* <DEDUP_REMOVED lines=10> */
.L_x_64:
[----:B------:R-:W-:Y:S05]  /*3200*/  BSYNC B1 ;  /* 0x0000000000017941 */ /* 0x000fea0003800000 */
.L_x_63:
        /* <DEDUP_REMOVED lines=10> */
.L_x_66:
[----:B------:R-:W-:Y:S05]  /*32b0*/  BSYNC B1 ;  /* 0x0000000000017941 */ /* 0x000fea0003800000 */
.L_x_65:
        /* <DEDUP_REMOVED lines=9> */
.L_x_68:
[----:B------:R-:W-:Y:S05]  /*3350*/  BSYNC B1 ;  /* 0x0000000000017941 */ /* 0x000fea0003800000 */
.L_x_67:
        /* <DEDUP_REMOVED lines=9> */
.L_x_70:
[----:B------:R-:W-:Y:S05]  /*33f0*/  BSYNC B1 ;  /* 0x0000000000017941 */ /* 0x000fea0003800000 */
.L_x_69:
        /* <DEDUP_REMOVED lines=10> */
.L_x_72:
[----:B------:R-:W-:Y:S05]  /*34a0*/  BSYNC B1 ;  /* 0x0000000000017941 */ /* 0x000fea0003800000 */
.L_x_71:
        /* <DEDUP_REMOVED lines=10> */
.L_x_74:
[----:B------:R-:W-:Y:S05]  /*3550*/  BSYNC B1 ;  /* 0x0000000000017941 */ /* 0x000fea0003800000 */
.L_x_73:
[----:B01-3-5:R-:W-:Y:S01]  /*3560*/  IMAD.U32 R5, R40, 0x10000, RZ ;  /* 0x0001000028057824 */ /* 0x02bfe200078e00ff */
        /* <DEDUP_REMOVED lines=8> */
.L_x_76:
[----:B------:R-:W-:Y:S05]  /*35f0*/  BSYNC B1 ;  /* 0x0000000000017941 */ /* 0x000fea0003800000 */
.L_x_75:
[----:B-----5:R-:W-:Y:S01]  /*3600*/  IMAD.U32 R5, R40, 0x10000, RZ ;  /* 0x0001000028057824 */ /* 0x020fe200078e00ff */
[----:B------:R-:W-:Y:S01]  /*3610*/  ISETP.GT.AND P0, PT, R3, 0x8, P0 ;  /* 0x000000080300780c */ /* 0x000fe20000704270 */
[----:B0-----:R-:W-:Y:S01]  /*3620*/  @P1 IMAD.MOV.U32 R4, RZ, RZ, R12 ;  /* 0x000000ffff041224 */ /* 0x001fe200078e000c */
[----:B------:R-:W-:Y:S01]  /*3630*/  BSSY B1, `(.L_x_77) ;  /* 0x0000009000017945 */ /* 0x000fe20003800000 */
[----:B------:R-:W-:-:S04]  /*3640*/  FMUL R5, R5, R50 ;  /* 0x0000003205057220 */ /* 0x000fc80000400000 */
[----:B------:R-:W-:-:S05]  /*3650*/  FFMA R5, R30, R23, R5 ;  /* 0x000000171e057223 */ /* 0x000fca0000000005 */
[----:B------:R-:W-:-:S04]  /*3660*/  F2FP.BF16.F32.PACK_AB R5, RZ, R5 ;  /* 0x00000005ff05723e */ /* 0x000fc800000010ff */
[----:B------:R-:W-:Y:S01]  /*3670*/  PRMT R6, R5, 0x7610, R6 ;  /* 0x0000761005067816 */ /* 0x000fe20000000006 */
[----:B------:R-:W-:-:S05]  /*3680*/  @P1 IMAD.MOV.U32 R5, RZ, RZ, R13 ;  /* 0x000000ffff051224 */ /* 0x000fca00078e000d */
[----:B------:R0:W-:Y:S01]  /*3690*/  @P1 STG.E.U16 desc[UR38][R4.64+0x50], R6 ;  /* 0x0000500604001986 */ /* 0x0001e2000c101526 */
[----:B------:R-:W-:Y:S05]  /*36a0*/  @!P0 BRA `(.L_x_78) ;  /* 0x0000000000048947 */ /* 0x000fea0003800000 */
[----:B------:R3:W5:Y:S02]  /*36b0*/  LDG.E.LTC128B.U16 R40, desc[UR38][R10.64+0x52] ;  /* 0x000052260a287981 */ /* 0x000764000c1e1520 */
.L_x_78:
[----:B------:R-:W-:Y:S05]  /*36c0*/  BSYNC B1 ;  /* 0x0000000000017941 */ /* 0x000fea0003800000 */
.L_x_77:
[----:B------:R-:W-:Y:S05]  /*36d0*/  @!P0 BRA `(.L_x_79) ;  /* 0x0000000400e08947 */ /* 0x000fea0003800000 */
[----:B-----5:R-:W-:-:S04]  /*36e0*/  IMAD.U32 R3, R40, 0x10000, RZ ;  /* 0x0001000028037824 */ /* 0x020fc800078e00ff */
[----:B0-----:R-:W-:-:S04]  /*36f0*/  FMUL R4, R3, R50 ;  /* 0x0000003203047220 */ /* 0x001fc80000400000 */
[----:B------:R-:W-:-:S05]  /*3700*/  FFMA R4, R31, R23, R4 ;  /* 0x000000171f047223 */ /* 0x000fca0000000004 */
[----:B------:R-:W-:-:S05]  /*3710*/  F2FP.BF16.F32.PACK_AB R4, RZ, R4 ;  /* 0x00000004ff04723e */ /* 0x000fca00000010ff */
[----:B------:R0:W-:Y:S01]  /*3720*/  STG.E.U16 desc[UR38][R12.64+0x52], R4 ;  /* 0x000052040c007986 */ /* 0x0001e2000c101526 */
[----:B------:R-:W-:Y:S05]  /*3730*/  BRA `(.L_x_79) ;  /* 0x0000000400c87947 */ /* 0x000fea0003800000 */
.L_x_34:
[----:B------:R-:W-:Y:S01]  /*3740*/  ULDC.64 UR4, c[0x0][0x5c0] ;  /* 0x0001700000047ab9 */ /* 0x000fe20000000a00 */
[----:B------:R-:W-:Y:S01]  /*3750*/  ISETP.GT.AND P3, PT, R8, 0x1, PT ;  /* 0x000000010800780c */ /* 0x000fe20003f64270 */
[-C--:B------:R-:W-:Y:S01]  /*3760*/  FMUL R40, R40, R23.reuse ;  /* 0x0000001728287220 */ /* 0x080fe20000400000 */
[----:B------:R-:W-:Y:S01]  /*3770*/  LEA R4, P0, R64, UR4, 0x1 ;  /* 0x0000000440047c11 */ /* 0x000fe2000f8008ff */
[-C--:B------:R-:W-:Y:S01]  /*3780*/  FMUL R41, R41, R23.reuse ;  /* 0x0000001729297220 */ /* 0x080fe20000400000 */
[----:B------:R-:W-:Y:S01]  /*3790*/  ISETP.GT.AND P1, PT, R3, 0x8, P1 ;  /* 0x000000080300780c */ /* 0x000fe20000f24270 */
[-C--:B------:R-:W-:Y:S01]  /*37a0*/  FMUL R42, R42, R23.reuse ;  /* 0x000000172a2a7220 */ /* 0x080fe20000400000 */
[----:B------:R-:W-:Y:S01]  /*37b0*/  LEA.HI.X R5, R64, UR5, R75, 0x1, P0 ;  /* 0x0000000540057c11 */ /* 0x000fe200080f0c4b */
[-C--:B------:R-:W-:Y:S01]  /*37c0*/  FMUL R43, R43, R23.reuse ;  /* 0x000000172b2b7220 */ /* 0x080fe20000400000 */
[----:B------:R-:W-:Y:S01]  /*37d0*/  ISETP.GT.AND P0, PT, R3, RZ, P3 ;  /* 0x000000ff0300720c */ /* 0x000fe20001f04270 */
[-C--:B------:R-:W-:Y:S01]  /*37e0*/  FMUL R44, R44, R23.reuse ;  /* 0x000000172c2c7220 */ /* 0x080fe20000400000 */
[----:B------:R-:W-:Y:S01]  /*37f0*/  F2FP.BF16.F32.PACK_AB R40, RZ, R40 ;  /* 0x00000028ff28723e */ /* 0x000fe200000010ff */
[----:B------:R-:W-:Y:S01]  /*3800*/  FMUL R45, R45, R23 ;  /* 0x000000172d2d7220 */ /* 0x000fe20000400000 */
[----:B------:R-:W-:Y:S01]  /*3810*/  F2FP.BF16.F32.PACK_AB R41, RZ, R41 ;  /* 0x00000029ff29723e */ /* 0x000fe200000010ff */
[-C--:B------:R-:W-:Y:S01]  /*3820*/  FMUL R46, R46, R23.reuse ;  /* 0x000000172e2e7220 */ /* 0x080fe20000400000 */
[----:B------:R-:W-:Y:S01]  /*3830*/  ISETP.GT.AND P3, PT, R3, 0x8, P3 ;  /* 0x000000080300780c */ /* 0x000fe20001f64270 */
[----:B------:R-:W-:Y:S01]  /*3840*/  @P2 STG.E.U16 desc[UR38][R4.64], R40 ;  /* 0x0000002804002986 */ /* 0x000fe2000c101526 */
[----:B------:R-:W-:Y:S01]  /*3850*/  ISETP.GT.AND P2, PT, R8, 0x8, PT ;  /* 0x000000080800780c */ /* 0x000fe20003f44270 */
[-C--:B------:R-:W-:Y:S01]  /*3860*/  FMUL R47, R47, R23.reuse ;  /* 0x000000172f2f7220 */ /* 0x080fe20000400000 */
[C---:B------:R-:W-:Y:S01]  /*3870*/  SHF.L.U64.HI R7, R51.reuse, 0x1, R52 ;  /* 0x0000000133077819 */ /* 0x040fe20000010234 */
[-C--:B------:R-:W-:Y:S01]  /*3880*/  FMUL R32, R32, R23.reuse ;  /* 0x0000001720207220 */ /* 0x080fe20000400000 */
[----:B------:R-:W-:Y:S01]  /*3890*/  LEA R6, P4, R51, R4, 0x1 ;  /* 0x0000000433067211 */ /* 0x000fe200078808ff */
[----:B------:R-:W-:Y:S01]  /*38a0*/  @P0 STG.E.U16 desc[UR38][R4.64+0x2], R41 ;  /* 0x0000022904000986 */ /* 0x000fe2000c101526 */
[----:B------:R-:W-:Y:S01]  /*38b0*/  ISETP.GT.AND P5, PT, R3, RZ, P2 ;  /* 0x000000ff0300720c */ /* 0x000fe200017a4270 */
[-C--:B------:R-:W-:Y:S01]  /*38c0*/  FMUL R33, R33, R23.reuse ;  /* 0x0000001721217220 */ /* 0x080fe20000400000 */
[----:B------:R-:W-:Y:S01]  /*38d0*/  ISETP.GT.AND P0, PT, R8, 0x9, PT ;  /* 0x000000090800780c */ /* 0x000fe20003f04270 */
[----:B------:R-:W-:Y:S01]  /*38e0*/  IMAD.X R7, R7, 0x1, R5, P4 ;  /* 0x0000000107077824 */ /* 0x000fe200020e0605 */
[----:B------:R-:W-:Y:S01]  /*38f0*/  F2FP.BF16.F32.PACK_AB R42, RZ, R42 ;  /* 0x0000002aff2a723e */ /* 0x000fe200000010ff */
[----:B------:R-:W-:Y:S01]  /*3900*/  FMUL R34, R34, R23 ;  /* 0x0000001722227220 */ /* 0x000fe20000400000 */
[----:B------:R-:W-:Y:S01]  /*3910*/  F2FP.BF16.F32.PACK_AB R43, RZ, R43 ;  /* 0x0000002bff2b723e */ /* 0x000fe200000010ff */
[-C--:B------:R-:W-:Y:S01]  /*3920*/  FMUL R35, R35, R23.reuse ;  /* 0x0000001723237220 */ /* 0x080fe20000400000 */
[C---:B------:R-:W-:Y:S01]  /*3930*/  ISETP.GT.AND P4, PT, R3.reuse, RZ, P0 ;  /* 0x000000ff0300720c */ /* 0x040fe20000784270 */
[----:B------:R-:W-:Y:S01]  /*3940*/  @P1 STG.E.U16 desc[UR38][R6.64], R42 ;  /* 0x0000002a06001986 */ /* 0x000fe2000c101526 */
[----:B------:R-:W-:Y:S01]  /*3950*/  F2FP.BF16.F32.PACK_AB R44, RZ, R44 ;  /* 0x0000002cff2c723e */ /* 0x000fe200000010ff */
[-C--:B------:R-:W-:Y:S01]  /*3960*/  FMUL R36, R36, R23.reuse ;  /* 0x0000001724247220 */ /* 0x080fe20000400000 */
[----:B------:R-:W-:Y:S01]  /*3970*/  ISETP.GT.AND P2, PT, R3, 0x8, P2 ;  /* 0x000000080300780c */ /* 0x000fe20001744270 */
[----:B------:R-:W-:Y:S01]  /*3980*/  @P3 STG.E.U16 desc[UR38][R6.64+0x2], R43 ;  /* 0x0000022b06003986 */ /* 0x000fe2000c101526 */
[----:B------:R-:W-:Y:S01]  /*3990*/  ISETP.GT.AND P3, PT, R8, 0x10, PT ;  /* 0x000000100800780c */ /* 0x000fe20003f64270 */
[----:B------:R-:W-:Y:S01]  /*39a0*/  FMUL R37, R37, R23 ;  /* 0x0000001725257220 */ /* 0x000fe20000400000 */
[----:B------:R-:W-:Y:S01]  /*39b0*/  F2FP.BF16.F32.PACK_AB R45, RZ, R45 ;  /* 0x0000002dff2d723e */ /* 0x000fe200000010ff */
[----:B------:R-:W-:Y:S01]  /*39c0*/  @P5 STG.E.U16 desc[UR38][R4.64+0x10], R44 ;  /* 0x0000102c04005986 */ /* 0x000fe2000c101526 */
[C---:B------:R-:W-:Y:S01]  /*39d0*/  ISETP.GT.AND P0, PT, R3.reuse, 0x8, P0 ;  /* 0x000000080300780c */ /* 0x040fe20000704270 */
[-C--:B------:R-:W-:Y:S01]  /*39e0*/  FMUL R38, R38, R23.reuse ;  /* 0x0000001726267220 */ /* 0x080fe20000400000 */
[----:B------:R-:W-:Y:S01]  /*39f0*/  ISETP.GT.AND P5, PT, R3, RZ, P3 ;  /* 0x000000ff0300720c */ /* 0x000fe20001fa4270 */
[----:B------:R-:W-:Y:S01]  /*3a00*/  @P4 STG.E.U16 desc[UR38][R4.64+0x12], R45 ;  /* 0x0000122d04004986 */ /* 0x000fe2000c101526 */
[----:B------:R-:W-:Y:S01]  /*3a10*/  ISETP.GT.AND P1, PT, R8, 0x11, PT ;  /* 0x000000110800780c */ /* 0x000fe20003f24270 */
[-C--:B------:R-:W-:Y:S01]  /*3a20*/  FMUL R39, R39, R23.reuse ;  /* 0x0000001727277220 */ /* 0x080fe20000400000 */
[----:B------:R-:W-:Y:S01]  /*3a30*/  F2FP.BF16.F32.PACK_AB R46, RZ, R46 ;  /* 0x0000002eff2e723e */ /* 0x000fe200000010ff */
[-C--:B------:R-:W-:Y:S01]  /*3a40*/  FMUL R24, R24, R23.reuse ;  /* 0x0000001718187220 */ /* 0x080fe20000400000 */
[----:B------:R-:W-:Y:S01]  /*3a50*/  ISETP.GT.AND P4, PT, R3, RZ, P1 ;  /* 0x000000ff0300720c */ /* 0x000fe20000f84270 */
[----:B------:R-:W-:Y:S01]  /*3a60*/  FMUL R25, R25, R23 ;  /* 0x0000001719197220 */ /* 0x000fe20000400000 */
[----:B------:R-:W-:Y:S01]  /*3a70*/  F2FP.BF16.F32.PACK_AB R47, RZ, R47 ;  /* 0x0000002fff2f723e */ /* 0x000fe200000010ff */
[----:B------:R-:W-:Y:S01]  /*3a80*/  @P2 STG.E.U16 desc[UR38][R6.64+0x10], R46 ;  /* 0x0000102e06002986 */ /* 0x000fe2000c101526 */
[----:B------:R-:W-:Y:S01]  /*3a90*/  F2FP.BF16.F32.PACK_AB R32, RZ, R32 ;  /* 0x00000020ff20723e */ /* 0x000fe200000010ff */
[----:B------:R-:W-:Y:S01]  /*3aa0*/  FMUL R26, R26, R23 ;  /* 0x000000171a1a7220 */ /* 0x000fe20000400000 */
[----:B------:R-:W-:Y:S01]  /*3ab0*/  F2FP.BF16.F32.PACK_AB R33, RZ, R33 ;  /* 0x00000021ff21723e */ /* 0x000fe200000010ff */
[----:B------:R-:W-:Y:S01]  /*3ac0*/  @P0 STG.E.U16 desc[UR38][R6.64+0x12], R47 ;  /* 0x0000122f06000986 */ /* 0x000fe2000c101526 */
[----:B------:R-:W-:Y:S01]  /*3ad0*/  ISETP.GT.AND P0, PT, R3, 0x8, P3 ;  /* 0x000000080300780c */ /* 0x000fe20001f04270 */
[-C--:B------:R-:W-:Y:S01]  /*3ae0*/  FMUL R27, R27, R23.reuse ;  /* 0x000000171b1b7220 */ /* 0x080fe20000400000 */
[----:B------:R-:W-:Y:S01]  /*3af0*/  F2FP.BF16.F32.PACK_AB R34, RZ, R34 ;  /* 0x00000022ff22723e */ /* 0x000fe200000010ff */
[----:B------:R-:W-:Y:S01]  /*3b00*/  @P5 STG.E.U16 desc[UR38][R4.64+0x20], R32 ;  /* 0x0000202004005986 */ /* 0x000fe2000c101526 */
[----:B------:R-:W-:Y:S01]  /*3b10*/  ISETP.GT.AND P5, PT, R3, 0x8, P1 ;  /* 0x000000080300780c */ /* 0x000fe20000fa4270 */
[-C--:B------:R-:W-:Y:S01]  /*3b20*/  FMUL R28, R28, R23.reuse ;  /* 0x000000171c1c7220 */ /* 0x080fe20000400000 */
[C---:B------:R-:W-:Y:S01]  /*3b30*/  ISETP.GT.AND P1, PT, R8.reuse, 0x19, PT ;  /* 0x000000190800780c */ /* 0x040fe20003f24270 */
[----:B------:R-:W-:Y:S01]  /*3b40*/  @P4 STG.E.U16 desc[UR38][R4.64+0x22], R33 ;  /* 0x0000222104004986 */ /* 0x000fe2000c101526 */
[----:B------:R-:W-:Y:S01]  /*3b50*/  ISETP.GT.AND P4, PT, R8, 0x18, PT ;  /* 0x000000180800780c */ /* 0x000fe20003f84270 */
[----:B------:R-:W-:Y:S01]  /*3b60*/  FMUL R29, R29, R23 ;  /* 0x000000171d1d7220 */ /* 0x000fe20000400000 */
[----:B------:R-:W-:Y:S01]  /*3b70*/  F2FP.BF16.F32.PACK_AB R35, RZ, R35 ;  /* 0x00000023ff23723e */ /* 0x000fe200000010ff */
[-C--:B------:R-:W-:Y:S01]  /*3b80*/  FMUL R30, R30, R23.reuse ;  /* 0x000000171e1e7220 */ /* 0x080fe20000400000 */
[C---:B------:R-:W-:Y:S01]  /*3b90*/  ISETP.GT.AND P2, PT, R3.reuse, RZ, P4 ;  /* 0x000000ff0300720c */ /* 0x040fe20002744270 */
[----:B------:R-:W-:Y:S01]  /*3ba0*/  @P0 STG.E.U16 desc[UR38][R6.64+0x20], R34 ;  /* 0x0000202206000986 */ /* 0x000fe2000c101526 */
[----:B------:R-:W-:Y:S01]  /*3bb0*/  ISETP.GT.AND P3, PT, R3, RZ, P1 ;  /* 0x000000ff0300720c */ /* 0x000fe20000f64270 */
[----:B------:R-:W-:Y:S01]  /*3bc0*/  FMUL R31, R31, R23 ;  /* 0x000000171f1f7220 */ /* 0x000fe20000400000 */
[C---:B------:R-:W-:Y:S01]  /*3bd0*/  ISETP.GT.AND P4, PT, R3.reuse, 0x8, P4 ;  /* 0x000000080300780c */ /* 0x040fe20002784270 */
[----:B------:R-:W-:Y:S01]  /*3be0*/  @P5 STG.E.U16 desc[UR38][R6.64+0x22], R35 ;  /* 0x0000222306005986 */ /* 0x000fe2000c101526 */
[----:B------:R-:W-:-:S02]  /*3bf0*/  ISETP.GT.AND P5, PT, R3, 0x8, P1 ;  /* 0x000000080300780c */ /* 0x000fc40000fa4270 */
[----:B------:R-:W-:Y:S02]  /*3c00*/  F2FP.BF16.F32.PACK_AB R36, RZ, R36 ;  /* 0x00000024ff24723e */ /* 0x000fe400000010ff */
[----:B------:R-:W-:Y:S02]  /*3c10*/  F2FP.BF16.F32.PACK_AB R37, RZ, R37 ;  /* 0x00000025ff25723e */ /* 0x000fe400000010ff */
[----:B------:R-:W-:Y:S01]  /*3c20*/  F2FP.BF16.F32.PACK_AB R38, RZ, R38 ;  /* 0x00000026ff26723e */ /* 0x000fe200000010ff */
[----:B------:R-:W-:Y:S01]  /*3c30*/  @P2 STG.E.U16 desc[UR38][R4.64+0x30], R36 ;  /* 0x0000302404002986 */ /* 0x000fe2000c101526 */
[----:B------:R-:W-:Y:S02]  /*3c40*/  F2FP.BF16.F32.PACK_AB R39, RZ, R39 ;  /* 0x00000027ff27723e */ /* 0x000fe400000010ff */
[C---:B------:R-:W-:Y:S01]  /*3c50*/  ISETP.GT.AND P2, PT, R8.reuse, 0x21, PT ;  /* 0x000000210800780c */ /* 0x040fe20003f44270 */
[----:B------:R-:W-:Y:S01]  /*3c60*/  @P3 STG.E.U16 desc[UR38][R4.64+0x32], R37 ;  /* 0x0000322504003986 */ /* 0x000fe2000c101526 */
[----:B------:R-:W-:-:S02]  /*3c70*/  ISETP.GT.AND P3, PT, R8, 0x20, PT ;  /* 0x000000200800780c */ /* 0x000fc40003f64270 */
[----:B------:R-:W-:Y:S01]  /*3c80*/  F2FP.BF16.F32.PACK_AB R24, RZ, R24 ;  /* 0x00000018ff18723e */ /* 0x000fe200000010ff */
[----:B------:R-:W-:Y:S01]  /*3c90*/  @P4 STG.E.U16 desc[UR38][R6.64+0x30], R38 ;  /* 0x0000302606004986 */ /* 0x000fe2000c101526 */
[C---:B------:R-:W-:Y:S02]  /*3ca0*/  ISETP.GT.AND P4, PT, R3.reuse, RZ, P2 ;  /* 0x000000ff0300720c */ /* 0x040fe40001784270 */
[----:B------:R-:W-:Y:S01]  /*3cb0*/  F2FP.BF16.F32.PACK_AB R25, RZ, R25 ;  /* 0x00000019ff19723e */ /* 0x000fe200000010ff */
[----:B------:R-:W-:Y:S01]  /*3cc0*/  @P5 STG.E.U16 desc[UR38][R6.64+0x32], R39 ;  /* 0x0000322706005986 */ /* 0x000fe2000c101526 */
[----:B------:R-:W-:Y:S02]  /*3cd0*/  ISETP.GT.AND P5, PT, R3, RZ, P3 ;  /* 0x000000ff0300720c */ /* 0x000fe40001fa4270 */
[C---:B------:R-:W-:Y:S02]  /*3ce0*/  ISETP.GT.AND P1, PT, R8.reuse, 0x28, PT ;  /* 0x000000280800780c */ /* 0x040fe40003f24270 */
[----:B------:R-:W-:-:S02]  /*3cf0*/  ISETP.GT.AND P0, PT, R8, 0x29, PT ;  /* 0x000000290800780c */ /* 0x000fc40003f04270 */
[C---:B------:R-:W-:Y:S02]  /*3d00*/  ISETP.GT.AND P3, PT, R3.reuse, 0x8, P3 ;  /* 0x000000080300780c */ /* 0x040fe40001f64270 */
[C---:B------:R-:W-:Y:S02]  /*3d10*/  ISETP.GT.AND P2, PT, R3.reuse, 0x8, P2 ;  /* 0x000000080300780c */ /* 0x040fe40001744270 */
[----:B------:R-:W-:Y:S02]  /*3d20*/  F2FP.BF16.F32.PACK_AB R26, RZ, R26 ;  /* 0x0000001aff1a723e */ /* 0x000fe400000010ff */
[----:B------:R-:W-:Y:S01]  /*3d30*/  F2FP.BF16.F32.PACK_AB R27, RZ, R27 ;  /* 0x0000001bff1b723e */ /* 0x000fe200000010ff */
[----:B------:R-:W-:Y:S01]  /*3d40*/  @P5 STG.E.U16 desc[UR38][R4.64+0x40], R24 ;  /* 0x0000401804005986 */ /* 0x000fe2000c101526 */
[C---:B------:R-:W-:Y:S02]  /*3d50*/  ISETP.GT.AND P5, PT, R3.reuse, RZ, P0 ;  /* 0x000000ff0300720c */ /* 0x040fe400007a4270 */
[C---:B------:R-:W-:Y:S01]  /*3d60*/  ISETP.GT.AND P0, PT, R3.reuse, 0x8, P0 ;  /* 0x000000080300780c */ /* 0x040fe20000704270 */
[----:B------:R-:W-:Y:S01]  /*3d70*/  @P4 STG.E.U16 desc[UR38][R4.64+0x42], R25 ;  /* 0x0000421904004986 */ /* 0x000fe2000c101526 */
[----:B------:R-:W-:-:S02]  /*3d80*/  ISETP.GT.AND P4, PT, R3, RZ, P1 ;  /* 0x000000ff0300720c */ /* 0x000fc40000f84270 */
[----:B------:R-:W-:Y:S01]  /*3d90*/  ISETP.GT.AND P1, PT, R3, 0x8, P1 ;  /* 0x000000080300780c */ /* 0x000fe20000f24270 */
[----:B------:R-:W-:Y:S01]  /*3da0*/  @P3 STG.E.U16 desc[UR38][R6.64+0x40], R26 ;  /* 0x0000401a06003986 */ /* 0x000fe2000c101526 */
[----:B------:R-:W-:Y:S02]  /*3db0*/  F2FP.BF16.F32.PACK_AB R28, RZ, R28 ;  /* 0x0000001cff1c723e */ /* 0x000fe400000010ff */
[----:B------:R-:W-:Y:S01]  /*3dc0*/  F2FP.BF16.F32.PACK_AB R29, RZ, R29 ;  /* 0x0000001dff1d723e */ /* 0x000fe200000010ff */
[----:B------:R-:W-:Y:S01]  /*3dd0*/  @P2 STG.E.U16 desc[UR38][R6.64+0x42], R27 ;  /* 0x0000421b06002986 */ /* 0x000fe2000c101526 */
[----:B------:R-:W-:Y:S02]  /*3de0*/  F2FP.BF16.F32.PACK_AB R30, RZ, R30 ;  /* 0x0000001eff1e723e */ /* 0x000fe400000010ff */
[----:B------:R-:W-:-:S03]  /*3df0*/  F2FP.BF16.F32.PACK_AB R31, RZ, R31 ;  /* 0x0000001fff1f723e */ /* 0x000fc600000010ff */
[----:B------:R-:W-:Y:S04]  /*3e00*/  @P4 STG.E.U16 desc[UR38][R4.64+0x50], R28 ;  /* 0x0000501c04004986 */ /* 0x000fe8000c101526 */
[----:B------:R0:W-:Y:S02]  /*3e10*/  @P5 STG.E.U16 desc[UR38][R4.64+0x52], R29 ;  /* 0x0000521d04005986 */ /* 0x0001e4000c101526 */
[----:B0-----:R-:W-:Y:S02]  /*3e20*/  @P1 IMAD.MOV.U32 R4, RZ, RZ, R6 ;  /* 0x000000ffff041224 */ /* 0x001fe400078e0006 */
[----:B------:R-:W-:-:S05]  /*3e30*/  @P1 IMAD.MOV.U32 R5, RZ, RZ, R7 ;  /* 0x000000ffff051224 */ /* 0x000fca00078e0007 */
[----:B------:R0:W-:Y:S04]  /*3e40*/  @P1 STG.E.U16 desc[UR38][R4.64+0x50], R30 ;  /* 0x0000501e04001986 */ /* 0x0001e8000c101526 */
[----:B------:R0:W-:Y:S02]  /*3e50*/  @P0 STG.E.U16 desc[UR38][R6.64+0x52], R31 ;  /* 0x0000521f06000986 */ /* 0x0001e4000c101526 */
.L_x_79:
[----:B------:R-:W-:Y:S05]  /*3e60*/  BSYNC B0 ;  /* 0x0000000000007941 */ /* 0x000fea0003800000 */
.L_x_33:
[----:B------:R-:W-:Y:S01]  /*3e70*/  IADD3 R16, P0, R16, UR36, RZ ;  /* 0x0000002410107c10 */ /* 0x000fe2000ff1e0ff */
[----:B------:R-:W-:Y:S01]  /*3e80*/  ULDC.64 UR4, c[0x0][0x650] ;  /* 0x0001940000047ab9 */ /* 0x000fe20000000a00 */
[----:B------:R-:W-:Y:S01]  /*3e90*/  PRMT R3, RZ, 0x7610, R3 ;  /* 0x00007610ff037816 */ /* 0x000fe20000000003 */
[----:B------:R-:W-:Y:S01]  /*3ea0*/  IMAD.MOV.U32 R62, RZ, RZ, -0x1 ;  /* 0xffffffffff3e7424 */ /* 0x000fe200078e00ff */
[----:B------:R-:W-:Y:S01]  /*3eb0*/  IADD3.X R17, R17, UR42, RZ, P0, !PT ;  /* 0x0000002a11117c10 */ /* 0x000fe200087fe4ff */
[----:B------:R-:W-:Y:S01]  /*3ec0*/  IMAD.MOV.U32 R61, RZ, RZ, -0x1 ;  /* 0xffffffffff3d7424 */ /* 0x000fe200078e00ff */
[----:B------:R-:W-:-:S04]  /*3ed0*/  ISETP.GE.U32.AND P0, PT, R16, UR4, PT ;  /* 0x0000000410007c0c */ /* 0x000fc8000bf06070 */
[----:B------:R-:W-:-:S13]  /*3ee0*/  ISETP.GE.U32.AND.EX P0, PT, R17, UR5, PT, P0 ;  /* 0x0000000511007c0c */ /* 0x000fda000bf06100 */
[----:B------:R-:W-:Y:S05]  /*3ef0*/  @P0 BRA `(.L_x_80) ;  /* 0x00000004004c0947 */ /* 0x000fea0003800000 */
[----:B-1234-:R-:W1:Y:S01]  /*3f00*/  LDC.64 R10, c[0x0][0x628] ;  /* 0x00018a00ff0a7b82 */ /* 0x01ee620000000a00 */
[----:B0-----:R-:W0:Y:S01]  /*3f10*/  S2R R12, SR_CTAID.X ;  /* 0x00000000000c7919 */ /* 0x001e220000002500 */
[----:B------:R-:W-:Y:S02]  /*3f20*/  IMAD.MOV.U32 R8, RZ, RZ, R16 ;  /* 0x000000ffff087224 */ /* 0x000fe400078e0010 */
[----:B------:R-:W-:Y:S01]  /*3f30*/  IMAD.MOV.U32 R9, RZ, RZ, R17 ;  /* 0x000000ffff097224 */ /* 0x000fe200078e0011 */
[----:B------:R-:W2:Y:S03]  /*3f40*/  S2R R20, SR_CTAID.Y ;  /* 0x0000000000147919 */ /* 0x000ea60000002600 */
[----:B------:R-:W3:Y:S08]  /*3f50*/  LDC R0, c[0x0][0x630] ;  /* 0x00018c00ff007b82 */ /* 0x000ef00000000800 */
[----:B------:R-:W4:Y:S01]  /*3f60*/  LDC.64 R14, c[0x0][0x620] ;  /* 0x00018800ff0e7b82 */ /* 0x000f220000000a00 */
[----:B-1----:R-:W-:-:S04]  /*3f70*/  ISETP.NE.U32.AND P0, PT, R10, RZ, PT ;  /* 0x000000ff0a00720c */ /* 0x002fc80003f05070 */
[----:B------:R-:W-:-:S13]  /*3f80*/  ISETP.NE.AND.EX P0, PT, R11, RZ, PT, P0 ;  /* 0x000000ff0b00720c */ /* 0x000fda0003f05300 */
[----:B0-234-:R-:W-:Y:S05]  /*3f90*/  @!P0 BRA `(.L_x_81) ;  /* 0x0000000000288947 */ /* 0x01dfea0003800000 */
        /* <DEDUP_REMOVED lines=10> */
.L_x_81:
[-CC-:B------:R-:W-:Y:S01]  /*4040*/  SHF.R.U64 R61, R8, R0.reuse, R9.reuse ;  /* 0x00000000083d7219 */ /* 0x180fe20000001209 */
[----:B------:R-:W0:Y:S01]  /*4050*/  LDC.64 R26, c[0x0][0x640] ;  /* 0x00019000ff1a7b82 */ /* 0x000e220000000a00 */
[----:B------:R-:W-:Y:S01]  /*4060*/  SHF.R.U32.HI R0, RZ, R0, R9 ;  /* 0x00000000ff007219 */ /* 0x000fe20000011609 */
[----:B------:R-:W-:Y:S01]  /*4070*/  ULDC UR4, c[0x0][0x150] ;  /* 0x0000540000047ab9 */ /* 0x000fe20000000800 */
[----:B------:R-:W-:Y:S02]  /*4080*/  IADD3 R3, P0, RZ, -R61, RZ ;  /* 0x8000003dff037210 */ /* 0x000fe40007f1e0ff */
[----:B------:R-:W-:-:S03]  /*4090*/  I2FP.F32.U32 R7, R12 ;  /* 0x0000000c00077245 */ /* 0x000fc60000201000 */
[----:B------:R-:W1:Y:S01]  /*40a0*/  LDC R6, c[0x0][0x618] ;  /* 0x00018600ff067b82 */ /* 0x000e620000000800 */
[----:B------:R-:W-:Y:S02]  /*40b0*/  IMAD.X R5, RZ, RZ, ~R0, P0 ;  /* 0x000000ffff057224 */ /* 0x000fe400000e0e00 */
[----:B------:R-:W-:Y:S01]  /*40c0*/  FMUL R7, R7, UR4 ;  /* 0x0000000407077c20 */ /* 0x000fe20008400000 */
[----:B------:R-:W-:Y:S01]  /*40d0*/  ULDC UR4, c[0x0][0x154] ;  /* 0x0000550000047ab9 */ /* 0x000fe20000000800 */
[-C--:B------:R-:W-:Y:S02]  /*40e0*/  IMAD R0, R5, R14.reuse, RZ ;  /* 0x0000000e05007224 */ /* 0x080fe400078e02ff */
[C---:B------:R-:W-:Y:S01]  /*40f0*/  IMAD.WIDE.U32 R4, R3.reuse, R14, R16 ;  /* 0x0000000e03047225 */ /* 0x040fe200078e0010 */
[----:B------:R-:W2:Y:S01]  /*4100*/  LDC R8, c[0x0][0x608] ;  /* 0x00018200ff087b82 */ /* 0x000ea20000000800 */
[----:B------:R-:W3:Y:S02]  /*4110*/  F2I.U32.TRUNC.NTZ R7, R7 ;  /* 0x0000000700077305 */ /* 0x000ee4000020f000 */
[----:B------:R-:W-:Y:S01]  /*4120*/  IMAD R3, R3, R15, R0 ;  /* 0x0000000f03037224 */ /* 0x000fe200078e0200 */
[----:B------:R-:W-:-:S03]  /*4130*/  I2FP.F32.U32 R0, R20 ;  /* 0x0000001400007245 */ /* 0x000fc60000201000 */
[----:B------:R-:W-:Y:S01]  /*4140*/  IMAD.IADD R3, R5, 0x1, R3 ;  /* 0x0000000105037824 */ /* 0x000fe200078e0203 */
[----:B------:R-:W4:Y:S01]  /*4150*/  LDC R11, c[0x0][0x658] ;  /* 0x00019600ff0b7b82 */ /* 0x000f220000000800 */
[----:B0-----:R-:W-:-:S04]  /*4160*/  ISETP.NE.U32.AND P0, PT, R26, RZ, PT ;  /* 0x000000ff1a00720c */ /* 0x001fc80003f05070 */
[----:B------:R-:W-:-:S03]  /*4170*/  ISETP.NE.AND.EX P0, PT, R27, RZ, PT, P0 ;  /* 0x000000ff1b00720c */ /* 0x000fc60003f05300 */
[----:B------:R-:W0:Y:S01]  /*4180*/  LDC R9, c[0x0][0x144] ;  /* 0x00005100ff097b82 */ /* 0x000e220000000800 */
[-C--:B-1----:R-:W-:Y:S01]  /*4190*/  SHF.R.U64 R10, R4, R6.reuse, R3 ;  /* 0x00000006040a7219 */ /* 0x082fe20000001203 */
[----:B---3--:R-:W-:Y:S01]  /*41a0*/  IMAD.MOV R7, RZ, RZ, -R7 ;  /* 0x000000ffff077224 */ /* 0x008fe200078e0a07 */
[----:B------:R-:W-:Y:S01]  /*41b0*/  SHF.R.U32.HI R3, RZ, R6, R3 ;  /* 0x00000006ff037219 */ /* 0x000fe20000011603 */
[----:B------:R-:W-:-:S04]  /*41c0*/  FMUL R6, R0, UR4 ;  /* 0x0000000400067c20 */ /* 0x000fc80008400000 */
[----:B------:R-:W1:Y:S01]  /*41d0*/  LDC R21, c[0x0][0x148] ;  /* 0x00005200ff157b82 */ /* 0x000e620000000800 */
[----:B------:R3:W0:Y:S01]  /*41e0*/  F2I.U32.TRUNC.NTZ R14, R6 ;  /* 0x00000006000e7305 */ /* 0x000622000020f000 */
[-CC-:B--2---:R-:W-:Y:S02]  /*41f0*/  SHF.R.U64 R13, R10, R8.reuse, R3.reuse ;  /* 0x000000080a0d7219 */ /* 0x184fe40000001203 */
[----:B------:R-:W-:-:S04]  /*4200*/  SHF.R.U32.HI R0, RZ, R8, R3 ;  /* 0x00000008ff007219 */ /* 0x000fc80000011603 */
[----:B------:R-:W2:Y:S01]  /*4210*/  LDC R24, c[0x0][0x648] ;  /* 0x00019200ff187b82 */ /* 0x000ea20000000800 */
[-CC-:B----4-:R-:W-:Y:S02]  /*4220*/  SHF.R.U64 R15, R13, R11.reuse, R0.reuse ;  /* 0x0000000b0d0f7219 */ /* 0x190fe40000001200 */
[----:B------:R-:W-:-:S03]  /*4230*/  SHF.R.U32.HI R5, RZ, R11, R0 ;  /* 0x0000000bff057219 */ /* 0x000fc60000011600 */
[----:B------:R-:W-:Y:S02]  /*4240*/  IMAD.MOV.U32 R4, RZ, RZ, R15 ;  /* 0x000000ffff047224 */ /* 0x000fe400078e000f */
[----:B------:R-:W4:Y:S01]  /*4250*/  LDC R28, c[0x0][0x638] ;  /* 0x00018e00ff1c7b82 */ /* 0x000f220000000800 */
[----:B0-----:R-:W-:-:S07]  /*4260*/  IMAD R25, R9, R7, R12 ;  /* 0x0000000709197224 */ /* 0x001fce00078e020c */
[----:B------:R-:W0:Y:S08]  /*4270*/  LDC R29, c[0x0][0x610] ;  /* 0x00018400ff1d7b82 */ /* 0x000e300000000800 */
[----:B------:R-:W0:Y:S01]  /*4280*/  LDC R30, c[0x0][0x600] ;  /* 0x00018000ff1e7b82 */ /* 0x000e220000000800 */
[----:B-123--:R-:W-:Y:S05]  /*4290*/  @!P0 BRA `(.L_x_82) ;  /* 0x0000000000288947 */ /* 0x00efea0003800000 */
[----:B------:R-:W1:Y:S02]  /*42a0*/  LDC R0, c[0x0][0x64c] ;  /* 0x00019300ff007b82 */ /* 0x000e640000000800 */
[----:B-1----:R-:W-:-:S05]  /*42b0*/  IADD3 R3, P0, R15, R0, RZ ;  /* 0x000000000f037210 */ /* 0x002fca0007f1e0ff */
        /* <DEDUP_REMOVED lines=8> */
.L_x_82:
[----:B------:R-:W-:Y:S01]  /*4340*/  ISETP.NE.AND P0, PT, R2, 0x1, PT ;  /* 0x000000010200780c */ /* 0x000fe20003f05270 */
[----:B------:R-:W-:Y:S01]  /*4350*/  IMAD.MOV R14, RZ, RZ, -R14 ;  /* 0x000000ffff0e7224 */ /* 0x000fe200078e0a0e */
[----:B------:R-:W-:Y:S02]  /*4360*/  SHF.R.U64 R3, R4, R24, R5 ;  /* 0x0000001804037219 */ /* 0x000fe40000001205 */
[----:B------:R-:W-:Y:S02]  /*4370*/  LOP3.LUT R0, R13, R58, RZ, 0xc0, !PT ;  /* 0x0000003a0d007212 */ /* 0x000fe400078ec0ff */
[----:B------:R-:W-:Y:S01]  /*4380*/  LOP3.LUT R10, R10, R57, RZ, 0xc0, !PT ;  /* 0x000000390a0a7212 */ /* 0x000fe200078ec0ff */
[----:B------:R-:W-:Y:S02]  /*4390*/  IMAD.MOV R4, RZ, RZ, -R3 ;  /* 0x000000ffff047224 */ /* 0x000fe400078e0a03 */
[----:B------:R-:W-:Y:S02]  /*43a0*/  IMAD R0, R53, R3, R0 ;  /* 0x0000000335007224 */ /* 0x000fe400078e0200 */
[----:B----4-:R-:W-:-:S02]  /*43b0*/  IMAD R3, R4, R28, R15 ;  /* 0x0000001c04037224 */ /* 0x010fc400078e020f */
[----:B------:R-:W-:Y:S02]  /*43c0*/  @P0 IMAD R25, R21, R14, R20 ;  /* 0x0000000e15190224 */ /* 0x000fe400078e0214 */
[----:B0-----:R-:W-:Y:S02]  /*43d0*/  IMAD R5, R3, R30, R10 ;  /* 0x0000001e03057224 */ /* 0x001fe400078e020a */
[----:B------:R-:W-:Y:S02]  /*43e0*/  IMAD R0, R0, R29, R25 ;  /* 0x0000001d00007224 */ /* 0x000fe400078e0219 */
[----:B------:R-:W-:-:S03]  /*43f0*/  IMAD.MOV.U32 R4, RZ, RZ, 0x1 ;  /* 0x00000001ff047424 */ /* 0x000fc600078e00ff */
[----:B------:R-:W-:Y:S02]  /*4400*/  SEL R62, R5, R0, !P0 ;  /* 0x00000000053e7207 */ /* 0x000fe40004000000 */
[----:B------:R-:W-:Y:S02]  /*4410*/  PRMT R3, R4, 0x7610, R3 ;  /* 0x0000761004037816 */ /* 0x000fe40000000003 */
[----:B------:R-:W-:-:S07]  /*4420*/  SEL R0, R0, R5, !P0 ;  /* 0x0000000500007207 */ /* 0x000fce0004000000 */
.L_x_80:
[----:B------:R-:W-:Y:S01]  /*4430*/  LOP3.LUT P0, RZ, R3, 0xff, RZ, 0xc0, !PT ;  /* 0x000000ff03ff7812 */ /* 0x000fe2000780c0ff */
[----:B------:R-:W-:Y:S01]  /*4440*/  UIMAD.WIDE.U32 UR4, UR41, -0x3831f383, URZ ;  /* 0xc7ce0c7d290478a5 */ /* 0x000fe2000f8e003f */
[----:B------:R-:W-:-:S03]  /*4450*/  IMAD.MOV.U32 R63, RZ, RZ, R0 ;  /* 0x000000ffff3f7224 */ /* 0x000fc600078e0000 */
[----:B------:R-:W-:-:S04]  /*4460*/  USHF.R.U32.HI UR4, URZ, 0x5, UR5 ;  /* 0x000000053f047899 */ /* 0x000fc80008011605 */
[----:B------:R-:W-:-:S04]  /*4470*/  UIMAD UR41, UR4, -0x29, UR41 ;  /* 0xffffffd7042978a4 */ /* 0x000fc8000f8e0229 */
[----:B------:R-:W-:Y:S08]  /*4480*/  @P0 BRA `(.L_x_83) ;  /* 0xffffffd400300947 */ /* 0x000ff0000383ffff */
[----:B------:R-:W-:Y:S05]  /*4490*/  EXIT ;  /* 0x000000000000794d */ /* 0x000fea0003800000 */
.L_x_8:
        /* <DEDUP_REMOVED lines=26> */
.L_x_85:
[----:B------:R-:W0:Y:S01]  /*4640*/  LDC.64 R28, c[0x0][0x640] ;  /* 0x00019000ff1c7b82 */ /* 0x000e220000000a00 */
[-CC-:B------:R-:W-:Y:S01]  /*4650*/  SHF.R.U64 R21, R14, R8.reuse, R15.reuse ;  /* 0x000000080e157219 */ /* 0x180fe2000000120f */
[----:B------:R-:W-:Y:S01]  /*4660*/  IMAD.MOV.U32 R31, RZ, RZ, 0x1 ;  /* 0x00000001ff1f7424 */ /* 0x000fe200078e00ff */
[----:B------:R-:W-:Y:S02]  /*4670*/  SHF.R.U32.HI R7, RZ, R8, R15 ;  /* 0x00000008ff077219 */ /* 0x000fe4000001160f */
[----:B------:R-:W-:-:S03]  /*4680*/  IADD3 R13, P0, RZ, -R21, RZ ;  /* 0x80000015ff0d7210 */ /* 0x000fc60007f1e0ff */
[----:B------:R-:W1:Y:S02]  /*4690*/  LDC R12, c[0x0][0x618] ;  /* 0x00018600ff0c7b82 */ /* 0x000e640000000800 */
[----:B------:R-:W-:Y:S02]  /*46a0*/  IMAD.X R7, RZ, RZ, ~R7, P0 ;  /* 0x000000ffff077224 */ /* 0x000fe400000e0e07 */
[----:B------:R-:W-:-:S04]  /*46b0*/  IMAD.WIDE.U32 R10, R13, R24, R16 ;  /* 0x000000180d0a7225 */ /* 0x000fc800078e0010 */
[----:B------:R-:W2:Y:S01]  /*46c0*/  LDC R14, c[0x0][0x608] ;  /* 0x00018200ff0e7b82 */ /* 0x000ea20000000800 */
[----:B------:R-:W-:-:S04]  /*46d0*/  IMAD R8, R7, R24, RZ ;  /* 0x0000001807087224 */ /* 0x000fc800078e02ff */
[----:B------:R-:W-:-:S03]  /*46e0*/  IMAD R7, R13, R25, R8 ;  /* 0x000000190d077224 */ /* 0x000fc600078e0208 */
[----:B------:R-:W3:Y:S01]  /*46f0*/  LDC R26, c[0x0][0x658] ;  /* 0x00019600ff1a7b82 */ /* 0x000ee20000000800 */
[----:B------:R-:W-:Y:S01]  /*4700*/  IMAD.IADD R7, R11, 0x1, R7 ;  /* 0x000000010b077824 */ /* 0x000fe200078e0207 */
[----:B0-----:R-:W-:Y:S01]  /*4710*/  ISETP.NE.U32.AND P0, PT, R28, RZ, PT ;  /* 0x000000ff1c00720c */ /* 0x001fe20003f05070 */
[----:B------:R-:W-:-:S03]  /*4720*/  IMAD.MOV.U32 R11, RZ, RZ, -0x1 ;  /* 0xffffffffff0b7424 */ /* 0x000fc600078e00ff */
        /* <DEDUP_REMOVED lines=8> */
[-C--:B---3--:R-:W-:Y:S02]  /*47b0*/  SHF.L.U32 R10, R11, R26.reuse, RZ ;  /* 0x0000001a0b0a7219 */ /* 0x088fe400000006ff */
[--C-:B------:R-:W-:Y:S02]  /*47c0*/  SHF.R.U64 R24, R22, R26, R7.reuse ;  /* 0x0000001a16187219 */ /* 0x100fe40000001207 */
[----:B------:R-:W-:Y:S02]  /*47d0*/  LOP3.LUT R33, RZ, R10, RZ, 0x33, !PT ;  /* 0x0000000aff217212 */ /* 0x000fe400078e33ff */
[----:B------:R-:W-:Y:S01]  /*47e0*/  SHF.R.U32.HI R11, RZ, R26, R7 ;  /* 0x0000001aff0b7219 */ /* 0x000fe20000011607 */
[----:B------:R-:W3:Y:S01]  /*47f0*/  LDC R30, c[0x0][0x610] ;  /* 0x00018400ff1e7b82 */ /* 0x000ee20000000800 */
[----:B------:R-:W-:Y:S01]  /*4800*/  IMAD.MOV.U32 R10, RZ, RZ, R24 ;  /* 0x000000ffff0a7224 */ /* 0x000fe200078e0018 */
[----:B------:R-:W-:Y:S06]  /*4810*/  @!P0 BRA `(.L_x_86) ;  /* 0x0000000000288947 */ /* 0x000fec0003800000 */
        /* <DEDUP_REMOVED lines=10> */
.L_x_86:
[----:B------:R-:W-:Y:S02]  /*48c0*/  ISETP.NE.AND P0, PT, R2, 0x1, PT ;  /* 0x000000010200780c */ /* 0x000fe40003f05270 */
[----:B-1----:R-:W-:Y:S01]  /*48d0*/  SHF.R.U64 R8, R10, R8, R11 ;  /* 0x000000080a087219 */ /* 0x002fe2000000120b */
[----:B0-----:R-:W-:Y:S01]  /*48e0*/  VIADD R11, R25, 0xffffffff ;  /* 0xffffffff190b7836 */ /* 0x001fe20000000000 */
[----:B------:R-:W-:Y:S02]  /*48f0*/  SHF.L.U32 R31, R31, R26, RZ ;  /* 0x0000001a1f1f7219 */ /* 0x000fe400000006ff */
[----:B------:R-:W-:Y:S01]  /*4900*/  LOP3.LUT R5, R22, R33, RZ, 0xc0, !PT ;  /* 0x0000002116057212 */ /* 0x000fe200078ec0ff */
[----:B------:R-:W-:-:S04]  /*4910*/  IMAD.MOV R7, RZ, RZ, -R8 ;  /* 0x000000ffff077224 */ /* 0x000fc800078e0a08 */
[----:B------:R-:W-:Y:S02]  /*4920*/  IMAD R5, R31, R8, R5 ;  /* 0x000000081f057224 */ /* 0x000fe400078e0205 */
[----:B------:R-:W-:Y:S01]  /*4930*/  @P0 IMAD R6, R9, R23, R4 ;  /* 0x0000001709060224 */ /* 0x000fe200078e0204 */
[----:B------:R-:W-:Y:S01]  /*4940*/  LOP3.LUT R9, R20, R11, RZ, 0xc0, !PT ;  /* 0x0000000b14097212 */ /* 0x000fe200078ec0ff */
[----:B--2---:R-:W-:Y:S02]  /*4950*/  IMAD R4, R7, R27, R24 ;  /* 0x0000001b07047224 */ /* 0x004fe400078e0218 */
[----:B---3--:R-:W-:Y:S02]  /*4960*/  IMAD R6, R5, R30, R6 ;  /* 0x0000001e05067224 */ /* 0x008fe400078e0206 */
[----:B------:R-:W-:Y:S02]  /*4970*/  IMAD R5, R4, R25, R9 ;  /* 0x0000001904057224 */ /* 0x000fe400078e0209 */
[----:B------:R-:W-:-:S02]  /*4980*/  IMAD.MOV.U32 R8, RZ, RZ, 0x1 ;  /* 0x00000001ff087424 */ /* 0x000fc400078e00ff */
[----:B------:R-:W-:Y:S01]  /*4990*/  IMAD.MOV.U32 R7, RZ, RZ, R21 ;  /* 0x000000ffff077224 */ /* 0x000fe200078e0015 */
[----:B------:R-:W-:Y:S02]  /*49a0*/  SEL R19, R5, R6, !P0 ;  /* 0x0000000605137207 */ /* 0x000fe40004000000 */
[----:B------:R-:W-:-:S07]  /*49b0*/  SEL R20, R6, R5, !P0 ;  /* 0x0000000506147207 */ /* 0x000fce0004000000 */
.L_x_84:
[----:B------:R-:W-:-:S08]  /*49c0*/  NOP ;  /* 0x0000000000007918 */ /* 0x000fd00000000000 */
[----:B------:R-:W0:-:S00]  /*49d0*/  USETMAXREG.DEALLOC.CTAPOOL 0x28 ;  /* 0x00000028000079c8 */ /* 0x000e0000080e0500 */
[----:B0-----:R-:W-:-:S13]  /*49e0*/  ISETP.NE.AND P0, PT, R3, RZ, PT ;  /* 0x000000ff0300720c */ /* 0x001fda0003f05270 */
[----:B------:R-:W-:Y:S05]  /*49f0*/  @P0 EXIT ;  /* 0x000000000000094d */ /* 0x000fea0003800000 */
[----:B------:R-:W-:Y:S01]  /*4a00*/  LOP3.LUT P0, RZ, R8, 0xff, RZ, 0xc0, !PT ;  /* 0x000000ff08ff7812 */ /* 0x000fe2000780c0ff */
[----:B------:R-:W-:Y:S02]  /*4a10*/  IMAD.MOV.U32 R3, RZ, RZ, 0x1 ;  /* 0x00000001ff037424 */ /* 0x000fe400078e00ff */
[----:B------:R-:W-:-:S10]  /*4a20*/  IMAD.MOV.U32 R8, RZ, RZ, RZ ;  /* 0x000000ffff087224 */ /* 0x000fd400078e00ff */
[----:B------:R-:W-:Y:S05]  /*4a30*/  @!P0 BRA `(.L_x_87) ;  /* 0x0000000c00208947 */ /* 0x000fea0003800000 */
[----:B------:R-:W0:Y:S01]  /*4a40*/  LDC R3, c[0x0][0x28c] ;  /* 0x0000a300ff037b82 */ /* 0x000e220000000800 */
[----:B------:R-:W1:Y:S01]  /*4a50*/  S2R R10, SR_CgaCtaId ;  /* 0x00000000000a7919 */ /* 0x000e620000008800 */
[----:B------:R-:W-:Y:S01]  /*4a60*/  ULDC UR5, c[0x0][0x658] ;  /* 0x0001960000057ab9 */ /* 0x000fe20000000800 */
[----:B------:R-:W-:Y:S01]  /*4a70*/  UMOV UR6, 0xffffffff ;  /* 0xffffffff00067882 */ /* 0x000fe20000000000 */
[----:B------:R-:W-:Y:S01]  /*4a80*/  BSSY B0, `(.L_x_87) ;  /* 0x00000c3000007945 */ /* 0x000fe20003800000 */
[----:B------:R-:W-:Y:S01]  /*4a90*/  USHF.L.U32 UR6, UR6, UR5, URZ ;  /* 0x0000000506067299 */ /* 0x000fe2000800063f */
[----:B------:R-:W-:Y:S01]  /*4aa0*/  IMAD.MOV.U32 R12, RZ, RZ, 0x1 ;  /* 0x00000001ff0c7424 */ /* 0x000fe200078e00ff */
[----:B------:R-:W-:Y:S01]  /*4ab0*/  LOP3.LUT R9, R18, 0x2, RZ, 0xfc, !PT ;  /* 0x0000000212097812 */ /* 0x000fe200078efcff */
[----:B------:R-:W-:Y:S01]  /*4ac0*/  IMAD.MOV.U32 R8, RZ, RZ, RZ ;  /* 0x000000ffff087224 */ /* 0x000fe200078e00ff */
[----:B------:R-:W-:Y:S01]  /*4ad0*/  ULDC UR4, c[0x0][0x600] ;  /* 0x0001800000047ab9 */ /* 0x000fe20000000800 */
[----:B------:R-:W-:Y:S01]  /*4ae0*/  UMOV UR7, 0x1 ;  /* 0x0000000100077882 */ /* 0x000fe20000000000 */
[----:B------:R-:W-:-:S02]  /*4af0*/  UIADD3 UR15, UR4, -0x1, URZ ;  /* 0xffffffff040f7890 */ /* 0x000fc4000fffe03f */
[----:B------:R-:W-:Y:S02]  /*4b00*/  USHF.L.U32 UR17, UR7, UR5, URZ ;  /* 0x0000000507117299 */ /* 0x000fe4000800063f */
[----:B------:R-:W-:Y:S01]  /*4b10*/  ULOP3.LUT UR16, URZ, UR6, URZ, 0x33, !UPT ;  /* 0x000000063f107292 */ /* 0x000fe2000f8e333f */
[----:B------:R-:W-:Y:S01]  /*4b20*/  ULDC.64 UR20, c[0x0][0x198] ;  /* 0x0000660000147ab9 */ /* 0x000fe20000000a00 */
[----:B0-----:R-:W-:-:S05]  /*4b30*/  VIADD R3, R3, 0xf ;  /* 0x0000000f03037836 */ /* 0x001fca0000000000 */
[----:B------:R-:W-:-:S04]  /*4b40*/  SHF.R.S32.HI R4, RZ, 0x1f, R3 ;  /* 0x0000001fff047819 */ /* 0x000fc80000011403 */
[----:B------:R-:W-:Y:S01]  /*4b50*/  LEA.HI R4, R4, R3, RZ, 0x4 ;  /* 0x0000000304047211 */ /* 0x000fe200078f20ff */
[----:B------:R-:W-:Y:S01]  /*4b60*/  IMAD.MOV.U32 R3, RZ, RZ, 0x1 ;  /* 0x00000001ff037424 */ /* 0x000fe200078e00ff */
[----:B-1----:R-:W-:Y:S02]  /*4b70*/  LOP3.LUT R10, R10, 0x1, RZ, 0xc0, !PT ;  /* 0x000000010a0a7812 */ /* 0x002fe400078ec0ff */
[----:B------:R-:W-:-:S05]  /*4b80*/  SHF.R.S32.HI R11, RZ, 0x4, R4 ;  /* 0x00000004ff0b7819 */ /* 0x000fca0000011404 */
[----:B------:R-:W-:-:S07]  /*4b90*/  VIADD R13, R11, 0x1 ;  /* 0x000000010b0d7836 */ /* 0x000fce0000000000 */
.L_x_98:
[----:B------:R-:W-:-:S03]  /*4ba0*/  UMOV UR4, 0xffffffff ;  /* 0xffffffff00047882 */ /* 0x000fc60000000000 */
[----:B------:R-:W-:Y:S05]  /*4bb0*/  BRA.DIV UR4, `(.L_x_88) ;  /* 0x0000002204e07947 */ /* 0x000fea000b800000 */
[----:B------:R-:W-:-:S13]  /*4bc0*/  ELECT P6, URZ, PT ;  /* 0x00000000003f782f */ /* 0x000fda00038c0000 */
.L_x_146:
[----:B------:R-:W0:Y:S01]  /*4bd0*/  LDC R4, c[0x0][0x28c] ;  /* 0x0000a300ff047b82 */ /* 0x000e220000000800 */
[----:B------:R-:W-:Y:S01]  /*4be0*/  BSSY B1, `(.L_x_89) ;  /* 0x000003a000017945 */ /* 0x000fe20003800000 */
[----:B0-----:R-:W-:-:S13]  /*4bf0*/  ISETP.LT.OR P6, PT, R4, 0x1, !P6 ;  /* 0x000000010400780c */ /* 0x001fda00077c1670 */
[----:B------:R-:W-:Y:S05]  /*4c00*/  @P6 BRA `(.L_x_90) ;  /* 0x0000000000dc6947 */ /* 0x000fea0003800000 */
[----:B------:R-:W-:Y:S02]  /*4c10*/  IMAD R19, R19, 0x2, R10 ;  /* 0x0000000213137824 */ /* 0x000fe400078e020a */
[----:B------:R-:W-:Y:S02]  /*4c20*/  IMAD.SHL.U32 R20, R20, 0x80, RZ ;  /* 0x0000008014147824 */ /* 0x000fe400078e00ff */
[----:B------:R-:W-:Y:S02]  /*4c30*/  IMAD.MOV.U32 R23, RZ, RZ, RZ ;  /* 0x000000ffff177224 */ /* 0x000fe400078e00ff */
[----:B------:R-:W-:Y:S02]  /*4c40*/  IMAD.MOV.U32 R4, RZ, RZ, R13 ;  /* 0x000000ffff047224 */ /* 0x000fe400078e000d */
[----:B------:R-:W-:Y:S02]  /*4c50*/  IMAD.MOV.U32 R5, RZ, RZ, R3 ;  /* 0x000000ffff057224 */ /* 0x000fe400078e0003 */
[----:B------:R-:W-:-:S02]  /*4c60*/  IMAD.MOV.U32 R15, RZ, RZ, R8 ;  /* 0x000000ffff0f7224 */ /* 0x000fc400078e0008 */
[----:B------:R-:W-:-:S07]  /*4c70*/  IMAD R19, R19, 0x18, RZ ;  /* 0x0000001813137824 */ /* 0x000fce00078e02ff */
.L_x_93:
[----:B------:R-:W0:Y:S01]  /*4c80*/  S2R R21, SR_CgaCtaId ;  /* 0x0000000000157919 */ /* 0x000e220000008800 */
[----:B------:R-:W-:Y:S02]  /*4c90*/  MOV R6, 0x400 ;  /* 0x0000040000067802 */ /* 0x000fe40000000f00 */
[----:B------:R-:W-:-:S13]  /*4ca0*/  ISETP.NE.AND P1, PT, R0, RZ, PT ;  /* 0x000000ff0000720c */ /* 0x000fda0003f25270 */
[----:B------:R-:W1:Y:S01]  /*4cb0*/  @!P1 LDC R14, c[0x0][0x500] ;  /* 0x00014000ff0e9b82 */ /* 0x000e620000000800 */
[----:B0-----:R-:W-:Y:S02]  /*4cc0*/  LEA R22, R21, R6, 0x18 ;  /* 0x0000000615167211 */ /* 0x001fe400078ec0ff */
[----:B------:R-:W-:-:S03]  /*4cd0*/  SHF.L.U32 R6, R5, 0x1f, RZ ;  /* 0x0000001f05067819 */ /* 0x000fc600000006ff */
[----:B------:R-:W-:-:S04]  /*4ce0*/  IMAD R21, R15, 0x8, R22 ;  /* 0x000000080f157824 */ /* 0x000fc800078e0216 */
[----:B------:R-:W0:Y:S02]  /*4cf0*/  SYNCS.PHASECHK.TRANS64.TRYWAIT P0, [R21+URZ+0x148], R6 ;  /* 0x00014806150075a7 */ /* 0x000e24000800017f */
[----:B01----:R-:W-:Y:S05]  /*4d00*/  @!P0 BRA `(.L_x_91) ;  /* 0x0000002000ac8947 */ /* 0x003fea0003800000 */
.L_x_147:
[----:B0-----:R-:W-:Y:S01]  /*4d10*/  PRMT R6, R9, 0x9910, RZ ;  /* 0x0000991009067816 */ /* 0x001fe200000000ff */
[----:B------:R0:W-:Y:S03]  /*4d20*/  @!P1 SYNCS.ARRIVE.TRANS64 RZ, [R21+URZ], R14 ;  /* 0x0000000e15ff99a7 */ /* 0x0001e6000800003f */
[----:B------:R-:W-:-:S13]  /*4d30*/  ISETP.NE.AND P0, PT, R6, 0x2, PT ;  /* 0x000000020600780c */ /* 0x000fda0003f05270 */
[----:B0-----:R-:W-:Y:S05]  /*4d40*/  @P0 BRA `(.L_x_92) ;  /* 0x0000000000040947 */ /* 0x001fea0003800000 */
[----:B------:R-:W-:Y:S01]  /*4d50*/  BPT.TRAP 0x1 ;  /* 0x000000040000795c */ /* 0x000fe20000300000 */
.L_x_92:
[----:B------:R-:W-:Y:S01]  /*4d60*/  IMAD R6, R15, 0x2, R10 ;  /* 0x000000020f067824 */ /* 0x000fe200078e020a */
[----:B------:R-:W-:Y:S01]  /*4d70*/  R2UR UR9, R21 ;  /* 0x00000000150972ca */ /* 0x000fe200000e0000 */
[--C-:B------:R-:W-:Y:S01]  /*4d80*/  IMAD R14, R15, 0x1000, R22.reuse ;  /* 0x000010000f0e7824 */ /* 0x100fe200078e0216 */
[----:B------:R-:W-:Y:S01]  /*4d90*/  UIADD3 UR4, UP0, UR20, 0xf0, URZ ;  /* 0x000000f014047890 */ /* 0x000fe2000ff1e03f */
[----:B------:R-:W-:Y:S01]  /*4da0*/  IMAD R6, R6, 0x180, RZ ;  /* 0x0000018006067824 */ /* 0x000fe200078e02ff */
[----:B------:R-:W-:Y:S01]  /*4db0*/  R2UR UR11, R20 ;  /* 0x00000000140b72ca */ /* 0x000fe200000e0000 */
[----:B------:R-:W-:Y:S01]  /*4dc0*/  VIADD R4, R4, 0xffffffff ;  /* 0xffffffff04047836 */ /* 0x000fe20000000000 */
[----:B------:R-:W-:Y:S01]  /*4dd0*/  R2UR UR5, R14 ;  /* 0x000000000e0572ca */ /* 0x000fe200000e0000 */
[----:B------:R-:W-:Y:S01]  /*4de0*/  IMAD R6, R6, 0x2, R22 ;  /* 0x0000000206067824 */ /* 0x000fe200078e0216 */
[----:B------:R-:W-:Y:S01]  /*4df0*/  R2UR UR10, R23 ;  /* 0x00000000170a72ca */ /* 0x000fe200000e0000 */
[----:B------:R-:W-:Y:S01]  /*4e00*/  UIADD3 UR22, UP1, UR20, 0x1f0, URZ ;  /* 0x000001f014167890 */ /* 0x000fe2000ff3e03f */
[----:B------:R-:W-:Y:S01]  /*4e10*/  R2UR UR12, R7 ;  /* 0x00000000070c72ca */ /* 0x000fe200000e0000 */
[----:B------:R-:W-:Y:S01]  /*4e20*/  VIADD R15, R15, 0x1 ;  /* 0x000000010f0f7836 */ /* 0x000fe20000000000 */
[----:B------:R-:W-:Y:S01]  /*4e30*/  R2UR UR8, R6 ;  /* 0x00000000060872ca */ /* 0x000fe200000e0000 */
[----:B------:R-:W-:Y:S01]  /*4e40*/  UIADD3.X UR23, URZ, UR21, URZ, UP1, !UPT ;  /* 0x000000153f177290 */ /* 0x000fe20008ffe43f */
[----:B------:R-:W-:Y:S01]  /*4e50*/  R2UR UR18, R19 ;  /* 0x00000000131272ca */ /* 0x000fe200000e0000 */
[----:B------:R-:W-:Y:S01]  /*4e60*/  UMOV UR6, 0x0 ;  /* 0x0000000000067882 */ /* 0x000fe20000000000 */
[----:B------:R-:W-:Y:S01]  /*4e70*/  ISETP.GT.AND P1, PT, R4, 0x1, PT ;  /* 0x000000010400780c */ /* 0x000fe20003f24270 */
[----:B------:R-:W-:Y:S01]  /*4e80*/  UMOV UR7, 0x10000000 ;  /* 0x1000000000077882 */ /* 0x000fe20000000000 */
[----:B------:R-:W-:Y:S01]  /*4e90*/  ISETP.NE.AND P0, PT, R15, 0x29, PT ;  /* 0x000000290f00780c */ /* 0x000fe20003f05270 */
[----:B------:R-:W-:Y:S01]  /*4ea0*/  UIADD3 UR13, UR5, 0x380, URZ ;  /* 0x00000380050d7890 */ /* 0x000fe2000fffe03f */
[----:B------:R-:W-:Y:S01]  /*4eb0*/  VIADD R23, R23, 0x10 ;  /* 0x0000001017177836 */ /* 0x000fe20000000000 */
[----:B------:R-:W-:Y:S01]  /*4ec0*/  UIADD3.X UR5, URZ, UR21, URZ, UP0, !UPT ;  /* 0x000000153f057290 */ /* 0x000fe200087fe43f */
[----:B------:R-:W-:Y:S01]  /*4ed0*/  SEL R6, RZ, 0x1, P0 ;  /* 0x00000001ff067807 */ /* 0x000fe20000000000 */
[----:B------:R-:W-:Y:S01]  /*4ee0*/  UMOV UR19, 0x30000 ;  /* 0x0003000000137882 */ /* 0x000fe20000000000 */
[----:B------:R-:W-:Y:S01]  /*4ef0*/  SEL R15, R15, RZ, P0 ;  /* 0x000000ff0f0f7207 */ /* 0x000fe20000000000 */
[----:B------:R-:W-:Y:S01]  /*4f00*/  UIADD3 UR14, UR8, 0x29380, URZ ;  /* 0x00029380080e7890 */ /* 0x000fe2000fffe03f */
[----:B------:R-:W-:-:S02]  /*4f10*/  LOP3.LUT R5, R5, R6, RZ, 0x3c, !PT ;  /* 0x0000000605057212 */ /* 0x000fc400078e3cff */
[----:B------:R-:W-:Y:S02]  /*4f20*/  UMOV UR8, UR13 ;  /* 0x0000000d00087c82 */ /* 0x000fe40008000000 */
[----:B------:R0:W-:Y:S02]  /*4f30*/  UTMALDG.3D [UR8], [UR4], desc[UR6] ;  /* 0x00000608040075b4 */ /* 0x0001e40008011000 */
[----:B0-----:R-:W-:Y:S01]  /*4f40*/  UMOV UR8, UR14 ;  /* 0x0000000e00087c82 */ /* 0x001fe20008000000 */
[----:B------:R-:W-:Y:S02]  /*4f50*/  UMOV UR11, UR18 ;  /* 0x00000012000b7c82 */ /* 0x000fe40008000000 */
[----:B------:R0:W-:Y:S02]  /*4f60*/  UTMALDG.3D.MULTICAST [UR8], [UR22], UR19, desc[UR6] ;  /* 0x00000608160073b4 */ /* 0x0001e40008011813 */
[----:B0-----:R-:W-:Y:S05]  /*4f70*/  @P1 BRA `(.L_x_93) ;  /* 0xfffffffc00401947 */ /* 0x001fea000383ffff */
.L_x_90:
[----:B------:R-:W-:Y:S05]  /*4f80*/  BSYNC B1 ;  /* 0x0000000000017941 */ /* 0x000fea0003800000 */
.L_x_89:
[----:B------:R-:W-:Y:S01]  /*4f90*/  LOP3.LUT P1, RZ, R12, 0xff, RZ, 0xc0, !PT ;  /* 0x000000ff0cff7812 */ /* 0x000fe2000782c0ff */
[C---:B------:R-:W-:Y:S01]  /*4fa0*/  IMAD.IADD R7, R11.reuse, 0x1, R8 ;  /* 0x000000010b077824 */ /* 0x040fe200078e0208 */
[----:B------:R-:W-:Y:S01]  /*4fb0*/  ULDC.64 UR4, c[0x0][0x650] ;  /* 0x0001940000047ab9 */ /* 0x000fe20000000a00 */
[----:B------:R-:W-:Y:S01]  /*4fc0*/  ISETP.GE.U32.AND P2, PT, R11, 0x29, PT ;  /* 0x000000290b00780c */ /* 0x000fe20003f46070 */
[----:B------:R-:W-:Y:S01]  /*4fd0*/  BSSY B1, `(.L_x_94) ;  /* 0x000006b000017945 */ /* 0x000fe20003800000 */
[----:B------:R-:W-:Y:S01]  /*4fe0*/  IMAD.MOV.U32 R20, RZ, RZ, -0x1 ;  /* 0xffffffffff147424 */ /* 0x000fe200078e00ff */
[----:B------:R-:W-:Y:S01]  /*4ff0*/  ISETP.GT.U32.AND P0, PT, R7, 0x28, PT ;  /* 0x000000280700780c */ /* 0x000fe20003f04070 */
[----:B------:R-:W-:Y:S01]  /*5000*/  IMAD.MOV.U32 R19, RZ, RZ, -0x1 ;  /* 0xffffffffff137424 */ /* 0x000fe200078e00ff */
[----:B------:R-:W-:Y:S02]  /*5010*/  PRMT R12, RZ, 0x7610, R12 ;  /* 0x00007610ff0c7816 */ /* 0x000fe4000000000c */
[----:B------:R-:W-:-:S03]  /*5020*/  ISETP.LT.U32.AND P0, PT, R11, 0x29, P0 ;  /* 0x000000290b00780c */ /* 0x000fc60000701070 */
[----:B------:R-:W0:Y:S01]  /*5030*/  @P1 S2R R5, SR_CgaCtaId ;  /* 0x0000000000051919 */ /* 0x000e220000008800 */
[----:B------:R-:W-:-:S04]  /*5040*/  @P1 MOV R4, 0x400 ;  /* 0x0000040000041802 */ /* 0x000fc80000000f00 */
[----:B0-----:R-:W-:Y:S01]  /*5050*/  @P1 LEA R6, R5, R4, 0x18 ;  /* 0x0000000405061211 */ /* 0x001fe200078ec0ff */
[----:B------:R-:W-:Y:S01]  /*5060*/  IMAD.WIDE.U32 R4, R7, -0x3831f383, RZ ;  /* 0xc7ce0c7d07047825 */ /* 0x000fe200078e00ff */
[----:B------:R-:W-:Y:S02]  /*5070*/  SEL R4, RZ, 0x1, !P0 ;  /* 0x00000001ff047807 */ /* 0x000fe40004000000 */
[----:B------:R0:W-:Y:S01]  /*5080*/  @P1 SYNCS.ARRIVE.TRANS64.A1T0 RZ, [R6+URZ+0x2a8], RZ ;  /* 0x0002a8ff06ff19a7 */ /* 0x0001e2000810003f */
[----:B------:R-:W-:Y:S02]  /*5090*/  IADD3 R16, P1, R16, UR36, RZ ;  /* 0x0000002410107c10 */ /* 0x000fe4000ff3e0ff */
[----:B------:R-:W-:Y:S02]  /*50a0*/  LOP3.LUT R3, R3, R4, RZ, 0x3c, !PT ;  /* 0x0000000403037212 */ /* 0x000fe400078e3cff */
[----:B------:R-:W-:Y:S02]  /*50b0*/  IADD3.X R17, R17, UR42, RZ, P1, !PT ;  /* 0x0000002a11117c10 */ /* 0x000fe40008ffe4ff */
[----:B------:R-:W-:-:S02]  /*50c0*/  ISETP.GE.U32.AND P0, PT, R16, UR4, PT ;  /* 0x0000000410007c0c */ /* 0x000fc4000bf06070 */
[----:B0-----:R-:W-:Y:S02]  /*50d0*/  SHF.R.U32.HI R6, RZ, 0x5, R5 ;  /* 0x00000005ff067819 */ /* 0x001fe40000011605 */
[----:B------:R-:W-:Y:S02]  /*50e0*/  ISETP.GE.U32.AND.EX P0, PT, R17, UR5, PT, P0 ;  /* 0x0000000511007c0c */ /* 0x000fe4000bf06100 */
[----:B------:R-:W-:Y:S01]  /*50f0*/  @P2 LOP3.LUT R3, R3, 0x1, R6, 0x78, !PT ;  /* 0x0000000103032812 */ /* 0x000fe200078e7806 */
[----:B------:R-:W-:Y:S01]  /*5100*/  IMAD R8, R6, -0x29, R7 ;  /* 0xffffffd706087824 */ /* 0x000fe200078e0207 */
[----:B------:R-:W-:Y:S01]  /*5110*/  PRMT R4, RZ, 0x7610, R4 ;  /* 0x00007610ff047816 */ /* 0x000fe20000000004 */
[----:B------:R-:W-:-:S08]  /*5120*/  IMAD.MOV.U32 R7, RZ, RZ, -0x1 ;  /* 0xffffffffff077424 */ /* 0x000fd000078e00ff */
[----:B------:R-:W-:Y:S05]  /*5130*/  @P0 BRA `(.L_x_95) ;  /* 0x0000000400500947 */ /* 0x000fea0003800000 */
[----:B------:R-:W0:Y:S01]  /*5140*/  S2R R19, SR_CTAID.X ;  /* 0x0000000000137919 */ /* 0x000e220000002500 */
[----:B------:R-:W-:Y:S01]  /*5150*/  ULDC.64 UR4, c[0x0][0x628] ;  /* 0x00018a0000047ab9 */ /* 0x000fe20000000a00 */
[----:B------:R-:W1:Y:S01]  /*5160*/  LDC R20, c[0x0][0x144] ;  /* 0x00005100ff147b82 */ /* 0x000e620000000800 */
[----:B------:R-:W-:Y:S01]  /*5170*/  ISETP.NE.U32.AND P0, PT, RZ, UR4, PT ;  /* 0x00000004ff007c0c */ /* 0x000fe2000bf05070 */
[----:B------:R-:W2:Y:S01]  /*5180*/  S2R R14, SR_CTAID.Y ;  /* 0x00000000000e7919 */ /* 0x000ea20000002600 */
[----:B------:R-:W-:Y:S01]  /*5190*/  ULDC UR7, c[0x0][0x630] ;  /* 0x00018c0000077ab9 */ /* 0x000fe20000000800 */
[----:B------:R-:W-:Y:S01]  /*51a0*/  ULDC UR8, c[0x0][0x150] ;  /* 0x0000540000087ab9 */ /* 0x000fe20000000800 */
[----:B------:R-:W-:Y:S01]  /*51b0*/  ISETP.NE.AND.EX P0, PT, RZ, UR5, PT, P0 ;  /* 0x00000005ff007c0c */ /* 0x000fe2000bf05300 */
[----:B------:R-:W-:Y:S02]  /*51c0*/  IMAD.MOV.U32 R4, RZ, RZ, R16 ;  /* 0x000000ffff047224 */ /* 0x000fe400078e0010 */
[----:B------:R-:W-:Y:S01]  /*51d0*/  IMAD.MOV.U32 R5, RZ, RZ, R17 ;  /* 0x000000ffff057224 */ /* 0x000fe200078e0011 */
[----:B0-----:R-:W-:-:S09]  /*51e0*/  I2FP.F32.U32 R21, R19 ;  /* 0x0000001300157245 */ /* 0x001fd20000201000 */
[----:B------:R-:W-:Y:S05]  /*51f0*/  @!P0 BRA `(.L_x_96) ;  /* 0x0000000000288947 */ /* 0x000fea0003800000 */
[----:B------:R-:W-:Y:S02]  /*5200*/  ULDC UR6, c[0x0][0x634] ;  /* 0x00018d0000067ab9 */ /* 0x000fe40000000800 */
[----:B------:R-:W-:-:S05]  /*5210*/  IADD3 R5, P0, R16, UR6, RZ ;  /* 0x0000000610057c10 */ /* 0x000fca000ff1e0ff */
[----:B------:R-:W-:-:S04]  /*5220*/  IMAD.X R15, RZ, RZ, R17, P0 ;  /* 0x000000ffff0f7224 */ /* 0x000fc800000e0611 */
[----:B------:R-:W-:-:S04]  /*5230*/  IMAD.WIDE.U32 R6, R15, UR4, RZ ;  /* 0x000000040f067c25 */ /* 0x000fc8000f8e00ff */
[----:B------:R-:W-:-:S04]  /*5240*/  IMAD.WIDE.U32 R6, P0, R5, UR5, R6 ;  /* 0x0000000505067c25 */ /* 0x000fc8000f800006 */
[----:B------:R-:W-:-:S04]  /*5250*/  IMAD.WIDE.U32 R4, R5, UR4, RZ ;  /* 0x0000000405047c25 */ /* 0x000fc8000f8e00ff */
[----:B------:R-:W-:Y:S01]  /*5260*/  IMAD.MOV.U32 R4, RZ, RZ, R7 ;  /* 0x000000ffff047224 */ /* 0x000fe200078e0007 */
[----:B------:R-:W-:Y:S01]  /*5270*/  IADD3 RZ, P1, R5, R6, RZ ;  /* 0x0000000605ff7210 */ /* 0x000fe20007f3e0ff */
[----:B------:R-:W-:-:S04]  /*5280*/  IMAD.X R5, RZ, RZ, RZ, P0 ;  /* 0x000000ffff057224 */ /* 0x000fc800000e06ff */
[----:B------:R-:W-:-:S08]  /*5290*/  IMAD.WIDE.U32.X R4, R15, UR5, R4, P1 ;  /* 0x000000050f047c25 */ /* 0x000fd000088e0404 */
.L_x_96:
[----:B------:R-:W-:Y:S01]  /*52a0*/  FMUL R21, R21, UR8 ;  /* 0x0000000815157c20 */ /* 0x000fe20008400000 */
[--C-:B------:R-:W-:Y:S01]  /*52b0*/  SHF.R.U64 R15, R4, UR7, R5.reuse ;  /* 0x00000007040f7c19 */ /* 0x100fe20008001205 */
[----:B------:R-:W-:Y:S01]  /*52c0*/  ULDC.64 UR4, c[0x0][0x620] ;  /* 0x0001880000047ab9 */ /* 0x000fe20000000a00 */
[----:B------:R-:W-:Y:S01]  /*52d0*/  SHF.R.U32.HI R4, RZ, UR7, R5 ;  /* 0x00000007ff047c19 */ /* 0x000fe20008011605 */
[----:B------:R-:W-:Y:S01]  /*52e0*/  ULDC.64 UR6, c[0x0][0x640] ;  /* 0x0001900000067ab9 */ /* 0x000fe20000000a00 */
[----:B------:R-:W-:Y:S01]  /*52f0*/  IADD3 R5, P0, RZ, -R15, RZ ;  /* 0x8000000fff057210 */ /* 0x000fe20007f1e0ff */
[----:B------:R-:W0:Y:S04]  /*5300*/  F2I.U32.TRUNC.NTZ R21, R21 ;  /* 0x0000001500157305 */ /* 0x000e28000020f000 */
[----:B------:R-:W-:Y:S01]  /*5310*/  IMAD.X R4, RZ, RZ, ~R4, P0 ;  /* 0x000000ffff047224 */ /* 0x000fe200000e0e04 */
[----:B------:R-:W-:-:S03]  /*5320*/  ISETP.NE.U32.AND P0, PT, RZ, UR6, PT ;  /* 0x00000006ff007c0c */ /* 0x000fc6000bf05070 */
[----:B------:R-:W-:Y:S01]  /*5330*/  IMAD R4, R4, UR4, RZ ;  /* 0x0000000404047c24 */ /* 0x000fe2000f8e02ff */
[----:B------:R-:W-:-:S03]  /*5340*/  ISETP.NE.AND.EX P0, PT, RZ, UR7, PT, P0 ;  /* 0x00000007ff007c0c */ /* 0x000fc6000bf05300 */
[C---:B------:R-:W-:Y:S01]  /*5350*/  IMAD R7, R5.reuse, UR5, R4 ;  /* 0x0000000505077c24 */ /* 0x040fe2000f8e0204 */
[----:B------:R-:W-:Y:S01]  /*5360*/  ULDC UR5, c[0x0][0x154] ;  /* 0x0000550000057ab9 */ /* 0x000fe20000000800 */
[----:B------:R-:W-:Y:S01]  /*5370*/  IMAD.WIDE.U32 R4, R5, UR4, R16 ;  /* 0x0000000405047c25 */ /* 0x000fe2000f8e0010 */
[----:B------:R-:W-:-:S03]  /*5380*/  ULDC UR4, c[0x0][0x618] ;  /* 0x0001860000047ab9 */ /* 0x000fc60000000800 */
[----:B0-----:R-:W-:Y:S02]  /*5390*/  IMAD.MOV R6, RZ, RZ, -R21 ;  /* 0x000000ffff067224 */ /* 0x001fe400078e0a15 */
[----:B------:R-:W0:Y:S01]  /*53a0*/  LDC R21, c[0x0][0x148] ;  /* 0x00005200ff157b82 */ /* 0x000e220000000800 */
[----:B------:R-:W-:Y:S02]  /*53b0*/  IMAD.IADD R5, R5, 0x1, R7 ;  /* 0x0000000105057824 */ /* 0x000fe400078e0207 */
[----:B-1----:R-:W-:Y:S01]  /*53c0*/  IMAD R19, R20, R6, R19 ;  /* 0x0000000614137224 */ /* 0x002fe200078e0213 */
[----:B--2---:R-:W-:Y:S02]  /*53d0*/  I2FP.F32.U32 R6, R14 ;  /* 0x0000000e00067245 */ /* 0x004fe40000201000 */
[--C-:B------:R-:W-:Y:S02]  /*53e0*/  SHF.R.U64 R20, R4, UR4, R5.reuse ;  /* 0x0000000404147c19 */ /* 0x100fe40008001205 */
[----:B------:R-:W-:Y:S01]  /*53f0*/  SHF.R.U32.HI R5, RZ, UR4, R5 ;  /* 0x00000004ff057c19 */ /* 0x000fe20008011605 */
[----:B------:R-:W-:Y:S01]  /*5400*/  FMUL R6, R6, UR5 ;  /* 0x0000000506067c20 */ /* 0x000fe20008400000 */
[----:B------:R-:W-:-:S02]  /*5410*/  ULDC UR4, c[0x0][0x608] ;  /* 0x0001820000047ab9 */ /* 0x000fc40000000800 */
[--C-:B------:R-:W-:Y:S01]  /*5420*/  SHF.R.U64 R23, R20, UR4, R5.reuse ;  /* 0x0000000414177c19 */ /* 0x100fe20008001205 */
[----:B------:R1:W2:Y:S01]  /*5430*/  F2I.U32.TRUNC.NTZ R24, R6 ;  /* 0x0000000600187305 */ /* 0x0002a2000020f000 */
[----:B------:R-:W-:Y:S01]  /*5440*/  SHF.R.U32.HI R4, RZ, UR4, R5 ;  /* 0x00000004ff047c19 */ /* 0x000fe20008011605 */
[----:B------:R-:W-:-:S03]  /*5450*/  ULDC UR4, c[0x0][0x658] ;  /* 0x0001960000047ab9 */ /* 0x000fc60000000800 */
[--C-:B------:R-:W-:Y:S02]  /*5460*/  SHF.R.U64 R22, R23, UR4, R4.reuse ;  /* 0x0000000417167c19 */ /* 0x100fe40008001204 */
[----:B------:R-:W-:-:S03]  /*5470*/  SHF.R.U32.HI R25, RZ, UR4, R4 ;  /* 0x00000004ff197c19 */ /* 0x000fc60008011604 */
[----:B------:R-:W-:Y:S02]  /*5480*/  IMAD.MOV.U32 R4, RZ, RZ, R22 ;  /* 0x000000ffff047224 */ /* 0x000fe400078e0016 */
[----:B------:R-:W-:Y:S01]  /*5490*/  IMAD.MOV.U32 R5, RZ, RZ, R25 ;  /* 0x000000ffff057224 */ /* 0x000fe200078e0019 */
[----:B-1----:R-:W-:Y:S06]  /*54a0*/  @!P0 BRA `(.L_x_97) ;  /* 0x0000000000288947 */ /* 0x002fec0003800000 */
        /* <DEDUP_REMOVED lines=10> */
.L_x_97:
[----:B------:R-:W-:Y:S01]  /*5550*/  ISETP.NE.AND P0, PT, R2, 0x1, PT ;  /* 0x000000010200780c */ /* 0x000fe20003f05270 */
[----:B------:R-:W-:Y:S01]  /*5560*/  ULDC UR4, c[0x0][0x648] ;  /* 0x0001920000047ab9 */ /* 0x000fe20000000800 */
[----:B------:R-:W-:Y:S01]  /*5570*/  LOP3.LUT R23, R23, UR16, RZ, 0xc0, !PT ;  /* 0x0000001017177c12 */ /* 0x000fe2000f8ec0ff */
[----:B--2---:R-:W-:Y:S01]  /*5580*/  IMAD.MOV R24, RZ, RZ, -R24 ;  /* 0x000000ffff187224 */ /* 0x004fe200078e0a18 */
[----:B------:R-:W-:Y:S01]  /*5590*/  SHF.R.U64 R4, R4, UR4, R5 ;  /* 0x0000000404047c19 */ /* 0x000fe20008001205 */
[----:B------:R-:W-:Y:S01]  /*55a0*/  ULDC UR4, c[0x0][0x638] ;  /* 0x00018e0000047ab9 */ /* 0x000fe20000000800 */
[----:B------:R-:W-:Y:S01]  /*55b0*/  LOP3.LUT R7, R20, UR15, RZ, 0xc0, !PT ;  /* 0x0000000f14077c12 */ /* 0x000fe2000f8ec0ff */
[----:B------:R-:W-:Y:S02]  /*55c0*/  ULDC UR5, c[0x0][0x610] ;  /* 0x0001840000057ab9 */ /* 0x000fe40000000800 */
[----:B------:R-:W-:Y:S02]  /*55d0*/  IMAD.MOV R5, RZ, RZ, -R4 ;  /* 0x000000ffff057224 */ /* 0x000fe400078e0a04 */
[----:B------:R-:W-:-:S02]  /*55e0*/  IMAD R4, R4, UR17, R23 ;  /* 0x0000001104047c24 */ /* 0x000fc4000f8e0217 */
[----:B0-----:R-:W-:Y:S02]  /*55f0*/  @P0 IMAD R19, R21, R24, R14 ;  /* 0x0000001815130224 */ /* 0x001fe400078e020e */
[----:B------:R-:W-:Y:S01]  /*5600*/  IMAD R22, R5, UR4, R22 ;  /* 0x0000000405167c24 */ /* 0x000fe2000f8e0216 */
[----:B------:R-:W-:Y:S01]  /*5610*/  ULDC UR4, c[0x0][0x600] ;  /* 0x0001800000047ab9 */ /* 0x000fe20000000800 */
[----:B------:R-:W-:Y:S02]  /*5620*/  IMAD R20, R4, UR5, R19 ;  /* 0x0000000504147c24 */ /* 0x000fe4000f8e0213 */
[----:B------:R-:W-:Y:S02]  /*5630*/  IMAD R5, R22, UR4, R7 ;  /* 0x0000000416057c24 */ /* 0x000fe4000f8e0207 */
[----:B------:R-:W-:Y:S02]  /*5640*/  IMAD.MOV.U32 R4, RZ, RZ, 0x1 ;  /* 0x00000001ff047424 */ /* 0x000fe400078e00ff */
[----:B------:R-:W-:Y:S01]  /*5650*/  IMAD.MOV.U32 R7, RZ, RZ, R15 ;  /* 0x000000ffff077224 */ /* 0x000fe200078e000f */
[----:B------:R-:W-:-:S02]  /*5660*/  SEL R19, R5, R20, !P0 ;  /* 0x0000001405137207 */ /* 0x000fc40004000000 */
[----:B------:R-:W-:-:S07]  /*5670*/  SEL R20, R20, R5, !P0 ;  /* 0x0000000514147207 */ /* 0x000fce0004000000 */
.L_x_95:
[----:B------:R-:W-:Y:S05]  /*5680*/  BSYNC B1 ;  /* 0x0000000000017941 */ /* 0x000fea0003800000 */
.L_x_94:
[----:B------:R-:W-:-:S13]  /*5690*/  LOP3.LUT P0, RZ, R4, 0xff, RZ, 0xc0, !PT ;  /* 0x000000ff04ff7812 */ /* 0x000fda000780c0ff */
[----:B------:R-:W-:Y:S05]  /*56a0*/  @P0 BRA `(.L_x_98) ;  /* 0xfffffff4003c0947 */ /* 0x000fea000383ffff */
[----:B------:R-:W-:Y:S05]  /*56b0*/  BSYNC B0 ;  /* 0x0000000000007941 */ /* 0x000fea0003800000 */
.L_x_87:
[----:B------:R-:W-:-:S03]  /*56c0*/  UMOV UR4, 0xffffffff ;  /* 0xffffffff00047882 */ /* 0x000fc60000000000 */
[----:B------:R-:W-:Y:S05]  /*56d0*/  BRA.DIV UR4, `(.L_x_99) ;  /* 0x0000001a044c7947 */ /* 0x000fea000b800000 */
[----:B------:R-:W-:-:S13]  /*56e0*/  ELECT P6, URZ, PT ;  /* 0x00000000003f782f */ /* 0x000fda00038c0000 */
.L_x_150:
[----:B------:R-:W-:Y:S04]  /*56f0*/  BSSY B0, `(.L_x_100) ;  /* 0x0000178000007945 */ /* 0x000fe80003800000 */
[----:B------:R-:W-:Y:S05]  /*5700*/  @!P6 BRA `(.L_x_101) ;  /* 0x0000001400d8e947 */ /* 0x000fea0003800000 */
[----:B------:R-:W-:-:S04]  /*5710*/  LOP3.LUT R18, R18, 0x2, RZ, 0xfc, !PT ;  /* 0x0000000212127812 */ /* 0x000fc800078efcff */
[----:B------:R-:W-:-:S13]  /*5720*/  ISETP.NE.AND P0, PT, R18, 0x3, PT ;  /* 0x000000031200780c */ /* 0x000fda0003f05270 */
[----:B------:R-:W-:Y:S05]  /*5730*/  @!P0 BRA `(.L_x_102) ;  /* 0x0000000000048947 */ /* 0x000fea0003800000 */
[----:B------:R-:W-:Y:S01]  /*5740*/  BPT.TRAP 0x1 ;  /* 0x000000040000795c */ /* 0x000fe20000300000 */
.L_x_102:
[----:B------:R-:W0:Y:S01]  /*5750*/  S2R R5, SR_CgaCtaId ;  /* 0x0000000000057919 */ /* 0x000e220000008800 */
[----:B------:R-:W-:Y:S02]  /*5760*/  MOV R0, 0x400 ;  /* 0x0000040000007802 */ /* 0x000fe40000000f00 */
[----:B------:R-:W-:Y:S02]  /*5770*/  SHF.L.U32 R2, R3, 0x1f, RZ ;  /* 0x0000001f03027819 */ /* 0x000fe400000006ff */
[----:B0-----:R-:W-:-:S05]  /*5780*/  LEA R5, R5, R0, 0x18 ;  /* 0x0000000005057211 */ /* 0x001fca00078ec0ff */
[----:B------:R-:W-:-:S04]  /*5790*/  VIADD R5, R5, 0x148 ;  /* 0x0000014805057836 */ /* 0x000fc80000000000 */
[C---:B------:R-:W-:Y:S02]  /*57a0*/  IMAD R7, R8.reuse, 0x8, R5 ;  /* 0x0000000808077824 */ /* 0x040fe400078e0205 */
[----:B------:R-:W-:Y:S02]  /*57b0*/  VIADD R8, R8, 0x1 ;  /* 0x0000000108087836 */ /* 0x000fe40000000000 */
[----:B------:R-:W0:Y:S03]  /*57c0*/  SYNCS.PHASECHK.TRANS64.TRYWAIT P0, [R7+URZ], R2 ;  /* 0x00000002070075a7 */ /* 0x000e26000800017f */
[----:B------:R-:W-:-:S04]  /*57d0*/  ISETP.NE.AND P1, PT, R8, 0x29, PT ;  /* 0x000000290800780c */ /* 0x000fc80003f25270 */
[----:B------:R-:W-:Y:S02]  /*57e0*/  SEL R0, RZ, 0x1, P1 ;  /* 0x00000001ff007807 */ /* 0x000fe40000800000 */
[----:B------:R-:W-:Y:S02]  /*57f0*/  SEL R8, R8, RZ, P1 ;  /* 0x000000ff08087207 */ /* 0x000fe40000800000 */
[----:B------:R-:W-:-:S03]  /*5800*/  LOP3.LUT R9, R3, R0, RZ, 0x3c, !PT ;  /* 0x0000000003097212 */ /* 0x000fc600078e3cff */
[----:B------:R-:W-:Y:S01]  /*5810*/  IMAD R6, R8, 0x8, R5 ;  /* 0x0000000808067824 */ /* 0x000fe200078e0205 */
[----:B------:R-:W-:Y:S01]  /*5820*/  SHF.L.U32 R3, R9, 0x1f, RZ ;  /* 0x0000001f09037819 */ /* 0x000fe200000006ff */
[----:B0-----:R-:W-:Y:S06]  /*5830*/  @!P0 BRA `(.L_x_103) ;  /* 0x0000001800148947 */ /* 0x001fec0003800000 */
.L_x_151:
[----:B------:R-:W1:Y:S01]  /*5840*/  SYNCS.PHASECHK.TRANS64.TRYWAIT P0, [R6+URZ], R3 ;  /* 0x00000003060075a7 */ /* 0x000e62000800017f */
[----:B------:R-:W-:-:S05]  /*5850*/  VIADD R0, R8, 0x1 ;  /* 0x0000000108007836 */ /* 0x000fca0000000000 */
[----:B------:R-:W-:-:S04]  /*5860*/  ISETP.NE.AND P1, PT, R0, 0x29, PT ;  /* 0x000000290000780c */ /* 0x000fc80003f25270 */
[----:B0-----:R-:W-:Y:S02]  /*5870*/  SEL R2, RZ, 0x1, P1 ;  /* 0x00000001ff027807 */ /* 0x001fe40000800000 */
[----:B------:R-:W-:Y:S02]  /*5880*/  SEL R0, R0, RZ, P1 ;  /* 0x000000ff00007207 */ /* 0x000fe40000800000 */
[----:B------:R-:W-:-:S03]  /*5890*/  LOP3.LUT R9, R9, R2, RZ, 0x3c, !PT ;  /* 0x0000000209097212 */ /* 0x000fc600078e3cff */
[----:B------:R-:W-:Y:S01]  /*58a0*/  IMAD R7, R0, 0x8, R5 ;  /* 0x0000000800077824 */ /* 0x000fe200078e0205 */
[----:B------:R-:W-:Y:S01]  /*58b0*/  SHF.L.U32 R4, R9, 0x1f, RZ ;  /* 0x0000001f09047819 */ /* 0x000fe200000006ff */
[----:B-1----:R-:W-:Y:S06]  /*58c0*/  @!P0 BRA `(.L_x_104) ;  /* 0x0000001800048947 */ /* 0x002fec0003800000 */
.L_x_152:
[----:B------:R-:W1:Y:S01]  /*58d0*/  SYNCS.PHASECHK.TRANS64.TRYWAIT P0, [R7+URZ], R4 ;  /* 0x00000004070075a7 */ /* 0x000e62000800017f */
[----:B------:R-:W-:-:S05]  /*58e0*/  VIADD R0, R0, 0x1 ;  /* 0x0000000100007836 */ /* 0x000fca0000000000 */
[----:B------:R-:W-:-:S04]  /*58f0*/  ISETP.NE.AND P1, PT, R0, 0x29, PT ;  /* 0x000000290000780c */ /* 0x000fc80003f25270 */
[----:B------:R-:W-:Y:S02]  /*5900*/  SEL R2, RZ, 0x1, P1 ;  /* 0x00000001ff027807 */ /* 0x000fe40000800000 */
[----:B------:R-:W-:Y:S02]  /*5910*/  SEL R0, R0, RZ, P1 ;  /* 0x000000ff00007207 */ /* 0x000fe40000800000 */
[----:B------:R-:W-:-:S03]  /*5920*/  LOP3.LUT R9, R9, R2, RZ, 0x3c, !PT ;  /* 0x0000000209097212 */ /* 0x000fc600078e3cff */
[----:B0-----:R-:W-:Y:S01]  /*5930*/  IMAD R6, R0, 0x8, R5 ;  /* 0x0000000800067824 */ /* 0x001fe200078e0205 */
[----:B------:R-:W-:Y:S01]  /*5940*/  SHF.L.U32 R3, R9, 0x1f, RZ ;  /* 0x0000001f09037819 */ /* 0x000fe200000006ff */
[----:B-1----:R-:W-:Y:S06]  /*5950*/  @!P0 BRA `(.L_x_105) ;  /* 0x0000001400f48947 */ /* 0x002fec0003800000 */
.L_x_153:
        /* <DEDUP_REMOVED lines=9> */
.L_x_154:
        /* <DEDUP_REMOVED lines=9> */
.L_x_155:
        /* <DEDUP_REMOVED lines=9> */
.L_x_156:
        /* <DEDUP_REMOVED lines=9> */
.L_x_157:
        /* <DEDUP_REMOVED lines=9> */
.L_x_158:
        /* <DEDUP_REMOVED lines=9> */
.L_x_159:
        /* <DEDUP_REMOVED lines=9> */
.L_x_160:
        /* <DEDUP_REMOVED lines=9> */
.L_x_161:
        /* <DEDUP_REMOVED lines=9> */
.L_x_162:
        /* <DEDUP_REMOVED lines=9> */
.L_x_163:
        /* <DEDUP_REMOVED lines=9> */
.L_x_164:
        /* <DEDUP_REMOVED lines=9> */
.L_x_165:
        /* <DEDUP_REMOVED lines=9> */
.L_x_166:
        /* <DEDUP_REMOVED lines=9> */
.L_x_167:
        /* <DEDUP_REMOVED lines=9> */
.L_x_168:
        /* <DEDUP_REMOVED lines=9> */
.L_x_169:
        /* <DEDUP_REMOVED lines=9> */
.L_x_170:
        /* <DEDUP_REMOVED lines=9> */
.L_x_171:
        /* <DEDUP_REMOVED lines=9> */
.L_x_172:
        /* <DEDUP_REMOVED lines=9> */
.L_x_173:
        /* <DEDUP_REMOVED lines=9> */
.L_x_174:
        /* <DEDUP_REMOVED lines=9> */
.L_x_175:
        /* <DEDUP_REMOVED lines=9> */
.L_x_176:
        /* <DEDUP_REMOVED lines=9> */
.L_x_177:
        /* <DEDUP_REMOVED lines=9> */
.L_x_178:
        /* <DEDUP_REMOVED lines=9> */
.L_x_179:
        /* <DEDUP_REMOVED lines=9> */
.L_x_180:
        /* <DEDUP_REMOVED lines=9> */
.L_x_181:
        /* <DEDUP_REMOVED lines=9> */
.L_x_182:
        /* <DEDUP_REMOVED lines=9> */
.L_x_183:
        /* <DEDUP_REMOVED lines=9> */
.L_x_184:
        /* <DEDUP_REMOVED lines=9> */
.L_x_185:
        /* <DEDUP_REMOVED lines=9> */
.L_x_186:
        /* <DEDUP_REMOVED lines=9> */
.L_x_187:
        /* <DEDUP_REMOVED lines=9> */
.L_x_188:
        /* <DEDUP_REMOVED lines=9> */
.L_x_189:
[----:B------:R-:W1:Y:S01]  /*6da0*/  SYNCS.PHASECHK.TRANS64.TRYWAIT P0, [R6+URZ], R3 ;  /* 0x00000003060075a7 */ /* 0x000e62000800017f */
[----:B------:R-:W-:-:S05]  /*6db0*/  VIADD R0, R0, 0x1 ;  /* 0x0000000100007836 */ /* 0x000fca0000000000 */
[----:B------:R-:W-:-:S04]  /*6dc0*/  ISETP.NE.AND P1, PT, R0, 0x29, PT ;  /* 0x000000290000780c */ /* 0x000fc80003f25270 */
[----:B------:R-:W-:Y:S02]  /*6dd0*/  SEL R2, RZ, 0x1, P1 ;  /* 0x00000001ff027807 */ /* 0x000fe40000800000 */
[----:B------:R-:W-:Y:S02]  /*6de0*/  SEL R0, R0, RZ, P1 ;  /* 0x000000ff00007207 */ /* 0x000fe40000800000 */
[----:B------:R-:W-:Y:S01]  /*6df0*/  LOP3.LUT R2, R9, R2, RZ, 0x3c, !PT ;  /* 0x0000000209027212 */ /* 0x000fe200078e3cff */
[----:B-1----:R-:W-:Y:S06]  /*6e00*/  @!P0 BRA `(.L_x_142) ;  /* 0x0000000c00ac8947 */ /* 0x002fec0003800000 */
.L_x_190:
[----:B------:R-:W-:Y:S01]  /*6e10*/  IMAD R5, R0, 0x8, R5 ;  /* 0x0000000800057824 */ /* 0x000fe200078e0205 */
[----:B------:R-:W-:-:S07]  /*6e20*/  SHF.L.U32 R0, R2, 0x1f, RZ ;  /* 0x0000001f02007819 */ /* 0x000fce00000006ff */
.L_x_143:
[----:B--2---:R2:W3:Y:S02]  /*6e30*/  SYNCS.PHASECHK.TRANS64.TRYWAIT P0, [R5+URZ], R0 ;  /* 0x00000000050075a7 */ /* 0x0044e4000800017f */
[----:B---3--:R-:W-:Y:S05]  /*6e40*/  @!P0 NANOSLEEP.SYNCS 0x989680 ;  /* 0x009896800000895d */ /* 0x008fea0003900000 */
[----:B------:R-:W3:Y:S02]  /*6e50*/  @!P0 SYNCS.PHASECHK.TRANS64 P0, [R5+URZ], R0 ;  /* 0x00000000050085a7 */ /* 0x000ee4000800007f */
[----:B---3--:R-:W-:Y:S05]  /*6e60*/  @!P0 BRA `(.L_x_143) ;  /* 0xfffffffc00f08947 */ /* 0x008fea000383ffff */
.L_x_101:
[----:B------:R-:W-:Y:S05]  /*6e70*/  BSYNC B0 ;  /* 0x0000000000007941 */ /* 0x000fea0003800000 */
.L_x_100:
[----:B------:R-:W-:Y:S05]  /*6e80*/  EXIT ;  /* 0x000000000000794d */ /* 0x000fea0003800000 */
.L_x_22:
[----:B-1----:R1:W2:Y:S02]  /*6e90*/  SYNCS.PHASECHK.TRANS64.TRYWAIT P1, [R3+URZ], R0 ;  /* 0x00000000030075a7 */ /* 0x0022a4000802017f */
[----:B--2---:R-:W-:Y:S05]  /*6ea0*/  @!P1 NANOSLEEP.SYNCS 0x989680 ;  /* 0x009896800000995d */ /* 0x004fea0003900000 */
[----:B------:R-:W2:Y:S02]  /*6eb0*/  @!P1 SYNCS.PHASECHK.TRANS64 P1, [R3+URZ], R0 ;  /* 0x00000000030095a7 */ /* 0x000ea4000802007f */
[----:B--2---:R-:W-:Y:S05]  /*6ec0*/  @!P1 BRA `(.L_x_22) ;  /* 0xfffffffc00f09947 */ /* 0x004fea000383ffff */
[----:B------:R-:W-:Y:S05]  /*6ed0*/  BRA `(.L_x_21) ;  /* 0xffffffac00587947 */ /* 0x000fea000383ffff */
.L_x_27:
[----:B-1----:R-:W-:-:S04]  /*6ee0*/  IMAD.U32 R5, RZ, RZ, UR4 ;  /* 0x00000004ff057e24 */ /* 0x002fc8000f8e00ff */
[----:B------:R1:W2:Y:S03]  /*6ef0*/  SYNCS.PHASECHK.TRANS64.TRYWAIT P1, [R5+URZ], R4 ;  /* 0x00000004050075a7 */ /* 0x0002a6000802017f */
[----:B--2---:R-:W-:Y:S05]  /*6f00*/  @!P1 NANOSLEEP.SYNCS 0x989680 ;  /* 0x009896800000995d */ /* 0x004fea0003900000 */
[----:B------:R-:W2:Y:S02]  /*6f10*/  @!P1 SYNCS.PHASECHK.TRANS64 P1, [R5+URZ], R4 ;  /* 0x00000004050095a7 */ /* 0x000ea4000802007f */
[----:B--2---:R-:W-:Y:S05]  /*6f20*/  @!P1 BRA `(.L_x_27) ;  /* 0xfffffffc00ec9947 */ /* 0x004fea000383ffff */
[----:B------:R-:W-:Y:S05]  /*6f30*/  BRA `(.L_x_26) ;  /* 0xffffffac00ec7947 */ /* 0x000fea000383ffff */
.L_x_88:
[----:B------:R-:W-:Y:S01]  /*6f40*/  BSSY B1, `(.L_x_144) ;  /* 0x0000006000017945 */ /* 0x000fe20003800000 */
[----:B------:R-:W-:-:S07]  /*6f50*/  IMAD.MOV.U32 R15, RZ, RZ, -0x1 ;  /* 0xffffffffff0f7424 */ /* 0x000fce00078e00ff */
[----:B------:R-:W-:Y:S05]  /*6f60*/  WARPSYNC.COLLECTIVE R15, `(.L_x_145) ;  /* 0x000000000f0c7348 */ /* 0x000fea0003c00000 */
[----:B------:R-:W-:Y:S02]  /*6f70*/  ELECT P6, UR62, PT ;  /* 0x00000000003e782f */ /* 0x000fe400038c0000 */
[----:B------:R-:W-:Y:S01]  /*6f80*/  MOV R14, UR62 ;  /* 0x0000003e000e7c02 */ /* 0x000fe20008000f00 */
[----:B------:R-:W-:Y:S10]  /*6f90*/  ENDCOLLECTIVE ;  /* 0x000000000000791b */ /* 0x000ff40003800000 */
.L_x_145:
[----:B------:R-:W-:Y:S05]  /*6fa0*/  BSYNC B1 ;  /* 0x0000000000017941 */ /* 0x000fea0003800000 */
.L_x_144:
[----:B------:R-:W-:Y:S05]  /*6fb0*/  BRA `(.L_x_146) ;  /* 0xffffffdc00047947 */ /* 0x000fea000383ffff */
.L_x_91:
[----:B0-----:R0:W1:Y:S02]  /*6fc0*/  SYNCS.PHASECHK.TRANS64.TRYWAIT P0, [R21+URZ+0x148], R6 ;  /* 0x00014806150075a7 */ /* 0x001064000800017f */
[----:B-1----:R-:W-:Y:S05]  /*6fd0*/  @!P0 NANOSLEEP.SYNCS 0x989680 ;  /* 0x009896800000895d */ /* 0x002fea0003900000 */
[----:B------:R-:W1:Y:S02]  /*6fe0*/  @!P0 SYNCS.PHASECHK.TRANS64 P0, [R21+URZ+0x148], R6 ;  /* 0x00014806150085a7 */ /* 0x000e64000800007f */
[----:B-1----:R-:W-:Y:S05]  /*6ff0*/  @!P0 BRA `(.L_x_91) ;  /* 0xfffffffc00f08947 */ /* 0x002fea000383ffff */
[----:B------:R-:W-:Y:S05]  /*7000*/  BRA `(.L_x_147) ;  /* 0xffffffdc00407947 */ /* 0x000fea000383ffff */
.L_x_99:
[----:B------:R-:W-:Y:S01]  /*7010*/  BSSY B0, `(.L_x_148) ;  /* 0x0000006000007945 */ /* 0x000fe20003800000 */
[----:B------:R-:W-:-:S07]  /*7020*/  IMAD.MOV.U32 R15, RZ, RZ, -0x1 ;  /* 0xffffffffff0f7424 */ /* 0x000fce00078e00ff */
[----:B------:R-:W-:Y:S05]  /*7030*/  WARPSYNC.COLLECTIVE R15, `(.L_x_149) ;  /* 0x000000000f0c7348 */ /* 0x000fea0003c00000 */
[----:B------:R-:W-:Y:S02]  /*7040*/  ELECT P6, UR62, PT ;  /* 0x00000000003e782f */ /* 0x000fe400038c0000 */
[----:B------:R-:W-:Y:S01]  /*7050*/  MOV R14, UR62 ;  /* 0x0000003e000e7c02 */ /* 0x000fe20008000f00 */
[----:B------:R-:W-:Y:S10]  /*7060*/  ENDCOLLECTIVE ;  /* 0x000000000000791b */ /* 0x000ff40003800000 */
.L_x_149:
[----:B------:R-:W-:Y:S05]  /*7070*/  BSYNC B0 ;  /* 0x0000000000007941 */ /* 0x000fea0003800000 */
.L_x_148:
[----:B------:R-:W-:Y:S05]  /*7080*/  BRA `(.L_x_150) ;  /* 0xffffffe400987947 */ /* 0x000fea000383ffff */
.L_x_103:
[----:B0-----:R0:W1:Y:S02]  /*7090*/  SYNCS.PHASECHK.TRANS64.TRYWAIT P0, [R7+URZ], R2 ;  /* 0x00000002070075a7 */ /* 0x001064000800017f */
[----:B-1----:R-:W-:Y:S05]  /*70a0*/  @!P0 NANOSLEEP.SYNCS 0x989680 ;  /* 0x009896800000895d */ /* 0x002fea0003900000 */
[----:B------:R-:W1:Y:S02]  /*70b0*/  @!P0 SYNCS.PHASECHK.TRANS64 P0, [R7+URZ], R2 ;  /* 0x00000002070085a7 */ /* 0x000e64000800007f */
[----:B-1----:R-:W-:Y:S05]  /*70c0*/  @!P0 BRA `(.L_x_103) ;  /* 0xfffffffc00f08947 */ /* 0x002fea000383ffff */
[----:B------:R-:W-:Y:S05]  /*70d0*/  BRA `(.L_x_151) ;  /* 0xffffffe400d87947 */ /* 0x000fea000383ffff */
.L_x_104:
[----:B0-----:R0:W1:Y:S02]  /*70e0*/  SYNCS.PHASECHK.TRANS64.TRYWAIT P0, [R6+URZ], R3 ;  /* 0x00000003060075a7 */ /* 0x001064000800017f */
[----:B-1----:R-:W-:Y:S05]  /*70f0*/  @!P0 NANOSLEEP.SYNCS 0x989680 ;  /* 0x009896800000895d */ /* 0x002fea0003900000 */
[----:B------:R-:W1:Y:S02]  /*7100*/  @!P0 SYNCS.PHASECHK.TRANS64 P0, [R6+URZ], R3 ;  /* 0x00000003060085a7 */ /* 0x000e64000800007f */
[----:B-1----:R-:W-:Y:S05]  /*7110*/  @!P0 BRA `(.L_x_104) ;  /* 0xfffffffc00f08947 */ /* 0x002fea000383ffff */
[----:B------:R-:W-:Y:S05]  /*7120*/  BRA `(.L_x_152) ;  /* 0xffffffe400e87947 */ /* 0x000fea000383ffff */
.L_x_105:
[----:B0-----:R0:W1:Y:S02]  /*7130*/  SYNCS.PHASECHK.TRANS64.TRYWAIT P0, [R7+URZ], R4 ;  /* 0x00000004070075a7 */ /* 0x001064000800017f */
[----:B-1----:R-:W-:Y:S05]  /*7140*/  @!P0 NANOSLEEP.SYNCS 0x989680 ;  /* 0x009896800000895d */ /* 0x002fea0003900000 */
[----:B------:R-:W1:Y:S02]  /*7150*/  @!P0 SYNCS.PHASECHK.TRANS64 P0, [R7+URZ], R4 ;  /* 0x00000004070085a7 */ /* 0x000e64000800007f */
[----:B-1----:R-:W-:Y:S05]  /*7160*/  @!P0 BRA `(.L_x_105) ;  /* 0xfffffffc00f08947 */ /* 0x002fea000383ffff */
[----:B------:R-:W-:Y:S05]  /*7170*/  BRA `(.L_x_153) ;  /* 0xffffffe400f87947 */ /* 0x000fea000383ffff */
.L_x_106:
[----:B0-----:R0:W1:Y:S02]  /*7180*/  SYNCS.PHASECHK.TRANS64.TRYWAIT P0, [R6+URZ], R3 ;  /* 0x00000003060075a7 */ /* 0x001064000800017f */
[----:B-1----:R-:W-:Y:S05]  /*7190*/  @!P0 NANOSLEEP.SYNCS 0x989680 ;  /* 0x009896800000895d */ /* 0x002fea0003900000 */
[----:B------:R-:W1:Y:S02]  /*71a0*/  @!P0 SYNCS.PHASECHK.TRANS64 P0, [R6+URZ], R3 ;  /* 0x00000003060085a7 */ /* 0x000e64000800007f */
[----:B-1----:R-:W-:Y:S05]  /*71b0*/  @!P0 BRA `(.L_x_106) ;  /* 0xfffffffc00f08947 */ /* 0x002fea000383ffff */
[----:B------:R-:W-:Y:S05]  /*71c0*/  BRA `(.L_x_154) ;  /* 0xffffffe800087947 */ /* 0x000fea000383ffff */
.L_x_107:
[----:B0-----:R0:W1:Y:S02]  /*71d0*/  SYNCS.PHASECHK.TRANS64.TRYWAIT P0, [R7+URZ], R4 ;  /* 0x00000004070075a7 */ /* 0x001064000800017f */
[----:B-1----:R-:W-:Y:S05]  /*71e0*/  @!P0 NANOSLEEP.SYNCS 0x989680 ;  /* 0x009896800000895d */ /* 0x002fea0003900000 */
[----:B------:R-:W1:Y:S02]  /*71f0*/  @!P0 SYNCS.PHASECHK.TRANS64 P0, [R7+URZ], R4 ;  /* 0x00000004070085a7 */ /* 0x000e64000800007f */
[----:B-1----:R-:W-:Y:S05]  /*7200*/  @!P0 BRA `(.L_x_107) ;  /* 0xfffffffc00f08947 */ /* 0x002fea000383ffff */
[----:B------:R-:W-:Y:S05]  /*7210*/  BRA `(.L_x_155) ;  /* 0xffffffe800187947 */ /* 0x000fea000383ffff */
.L_x_108:
[----:B0-----:R0:W1:Y:S02]  /*7220*/  SYNCS.PHASECHK.TRANS64.TRYWAIT P0, [R6+URZ], R3 ;  /* 0x00000003060075a7 */ /* 0x001064000800017f */
[----:B-1----:R-:W-:Y:S05]  /*7230*/  @!P0 NANOSLEEP.SYNCS 0x989680 ;  /* 0x009896800000895d */ /* 0x002fea0003900000 */
[----:B------:R-:W1:Y:S02]  /*7240*/  @!P0 SYNCS.PHASECHK.TRANS64 P0, [R6+URZ], R3 ;  /* 0x00000003060085a7 */ /* 0x000e64000800007f */
[----:B-1----:R-:W-:Y:S05]  /*7250*/  @!P0 BRA `(.L_x_108) ;  /* 0xfffffffc00f08947 */ /* 0x002fea000383ffff */
[----:B------:R-:W-:Y:S05]  /*7260*/  BRA `(.L_x_156) ;  /* 0xffffffe800287947 */ /* 0x000fea000383ffff */
.L_x_109:
[----:B0-----:R0:W1:Y:S02]  /*7270*/  SYNCS.PHASECHK.TRANS64.TRYWAIT P0, [R7+URZ], R4 ;  /* 0x00000004070075a7 */ /* 0x001064000800017f */
[----:B-1----:R-:W-:Y:S05]  /*7280*/  @!P0 NANOSLEEP.SYNCS 0x989680 ;  /* 0x009896800000895d */ /* 0x002fea0003900000 */
[----:B------:R-:W1:Y:S02]  /*7290*/  @!P0 SYNCS.PHASECHK.TRANS64 P0, [R7+URZ], R4 ;  /* 0x00000004070085a7 */ /* 0x000e64000800007f */
[----:B-1----:R-:W-:Y:S05]  /*72a0*/  @!P0 BRA `(.L_x_109) ;  /* 0xfffffffc00f08947 */ /* 0x002fea000383ffff */
[----:B------:R-:W-:Y:S05]  /*72b0*/  BRA `(.L_x_157) ;  /* 0xffffffe800387947 */ /* 0x000fea000383ffff */
.L_x_110:
[----:B0-----:R0:W1:Y:S02]  /*72c0*/  SYNCS.PHASECHK.TRANS64.TRYWAIT P0, [R6+URZ], R3 ;  /* 0x00000003060075a7 */ /* 0x001064000800017f */
[----:B-1----:R-:W-:Y:S05]  /*72d0*/  @!P0 NANOSLEEP.SYNCS 0x989680 ;  /* 0x009896800000895d */ /* 0x002fea0003900000 */
[----:B------:R-:W1:Y:S02]  /*72e0*/  @!P0 SYNCS.PHASECHK.TRANS64 P0, [R6+URZ], R3 ;  /* 0x00000003060085a7 */ /* 0x000e64000800007f */
[----:B-1----:R-:W-:Y:S05]  /*72f0*/  @!P0 BRA `(.L_x_110) ;  /* 0xfffffffc00f08947 */ /* 0x002fea000383ffff */
[----:B------:R-:W-:Y:S05]  /*7300*/  BRA `(.L_x_158) ;  /* 0xffffffe800487947 */ /* 0x000fea000383ffff */
.L_x_111:
[----:B0-----:R0:W1:Y:S02]  /*7310*/  SYNCS.PHASECHK.TRANS64.TRYWAIT P0, [R7+URZ], R4 ;  /* 0x00000004070075a7 */ /* 0x001064000800017f */
[----:B-1----:R-:W-:Y:S05]  /*7320*/  @!P0 NANOSLEEP.SYNCS 0x989680 ;  /* 0x009896800000895d */ /* 0x002fea0003900000 */
[----:B------:R-:W1:Y:S02]  /*7330*/  @!P0 SYNCS.PHASECHK.TRANS64 P0, [R7+URZ], R4 ;  /* 0x00000004070085a7 */ /* 0x000e64000800007f */
[----:B-1----:R-:W-:Y:S05]  /*7340*/  @!P0 BRA `(.L_x_111) ;  /* 0xfffffffc00f08947 */ /* 0x002fea000383ffff */
[----:B------:R-:W-:Y:S05]  /*7350*/  BRA `(.L_x_159) ;  /* 0xffffffe800587947 */ /* 0x000fea000383ffff */
.L_x_112:
[----:B0-----:R0:W1:Y:S02]  /*7360*/  SYNCS.PHASECHK.TRANS64.TRYWAIT P0, [R6+URZ], R3 ;  /* 0x00000003060075a7 */ /* 0x001064000800017f */
[----:B-1----:R-:W-:Y:S05]  /*7370*/  @!P0 NANOSLEEP.SYNCS 0x989680 ;  /* 0x009896800000895d */ /* 0x002fea0003900000 */
[----:B------:R-:W1:Y:S02]  /*7380*/  @!P0 SYNCS.PHASECHK.TRANS64 P0, [R6+URZ], R3 ;  /* 0x00000003060085a7 */ /* 0x000e64000800007f */
[----:B-1----:R-:W-:Y:S05]  /*7390*/  @!P0 BRA `(.L_x_112) ;  /* 0xfffffffc00f08947 */ /* 0x002fea000383ffff */
[----:B------:R-:W-:Y:S05]  /*73a0*/  BRA `(.L_x_160) ;  /* 0xffffffe800687947 */ /* 0x000fea000383ffff */
.L_x_113:
[----:B0-----:R0:W1:Y:S02]  /*73b0*/  SYNCS.PHASECHK.TRANS64.TRYWAIT P0, [R7+URZ], R4 ;  /* 0x00000004070075a7 */ /* 0x001064000800017f */
[----:B-1----:R-:W-:Y:S05]  /*73c0*/  @!P0 NANOSLEEP.SYNCS 0x989680 ;  /* 0x009896800000895d */ /* 0x002fea0003900000 */
[----:B------:R-:W1:Y:S02]  /*73d0*/  @!P0 SYNCS.PHASECHK.TRANS64 P0, [R7+URZ], R4 ;  /* 0x00000004070085a7 */ /* 0x000e64000800007f */
[----:B-1----:R-:W-:Y:S05]  /*73e0*/  @!P0 BRA `(.L_x_113) ;  /* 0xfffffffc00f08947 */ /* 0x002fea000383ffff */
[----:B------:R-:W-:Y:S05]  /*73f0*/  BRA `(.L_x_161) ;  /* 0xffffffe800787947 */ /* 0x000fea000383ffff */
.L_x_114:
[----:B0-----:R0:W1:Y:S02]  /*7400*/  SYNCS.PHASECHK.TRANS64.TRYWAIT P0, [R6+URZ], R3 ;  /* 0x00000003060075a7 */ /* 0x001064000800017f */
[----:B-1----:R-:W-:Y:S05]  /*7410*/  @!P0 NANOSLEEP.SYNCS 0x989680 ;  /* 0x009896800000895d */ /* 0x002fea0003900000 */
[----:B------:R-:W1:Y:S02]  /*7420*/  @!P0 SYNCS.PHASECHK.TRANS64 P0, [R6+URZ], R3 ;  /* 0x00000003060085a7 */ /* 0x000e64000800007f */
[----:B-1----:R-:W-:Y:S05]  /*7430*/  @!P0 BRA `(.L_x_114) ;  /* 0xfffffffc00f08947 */ /* 0x002fea000383ffff */
[----:B------:R-:W-:Y:S05]  /*7440*/  BRA `(.L_x_162) ;  /* 0xffffffe800887947 */ /* 0x000fea000383ffff */
.L_x_115:
[----:B0-----:R0:W1:Y:S02]  /*7450*/  SYNCS.PHASECHK.TRANS64.TRYWAIT P0, [R7+URZ], R4 ;  /* 0x00000004070075a7 */ /* 0x001064000800017f */
[----:B-1----:R-:W-:Y:S05]  /*7460*/  @!P0 NANOSLEEP.SYNCS 0x989680 ;  /* 0x009896800000895d */ /* 0x002fea0003900000 */
[----:B------:R-:W1:Y:S02]  /*7470*/  @!P0 SYNCS.PHASECHK.TRANS64 P0, [R7+URZ], R4 ;  /* 0x00000004070085a7 */ /* 0x000e64000800007f */
[----:B-1----:R-:W-:Y:S05]  /*7480*/  @!P0 BRA `(.L_x_115) ;  /* 0xfffffffc00f08947 */ /* 0x002fea000383ffff */
[----:B------:R-:W-:Y:S05]  /*7490*/  BRA `(.L_x_163) ;  /* 0xffffffe800987947 */ /* 0x000fea000383ffff */
.L_x_116:
[----:B0-----:R0:W1:Y:S02]  /*74a0*/  SYNCS.PHASECHK.TRANS64.TRYWAIT P0, [R6+URZ], R3 ;  /* 0x00000003060075a7 */ /* 0x001064000800017f */
[----:B-1----:R-:W-:Y:S05]  /*74b0*/  @!P0 NANOSLEEP.SYNCS 0x989680 ;  /* 0x009896800000895d */ /* 0x002fea0003900000 */
[----:B------:R-:W1:Y:S02]  /*74c0*/  @!P0 SYNCS.PHASECHK.TRANS64 P0, [R6+URZ], R3 ;  /* 0x00000003060085a7 */ /* 0x000e64000800007f */
[----:B-1----:R-:W-:Y:S05]  /*74d0*/  @!P0 BRA `(.L_x_116) ;  /* 0xfffffffc00f08947 */ /* 0x002fea000383ffff */
[----:B------:R-:W-:Y:S05]  /*74e0*/  BRA `(.L_x_164) ;  /* 0xffffffe800a87947 */ /* 0x000fea000383ffff */
.L_x_117:
[----:B0-----:R0:W1:Y:S02]  /*74f0*/  SYNCS.PHASECHK.TRANS64.TRYWAIT P0, [R7+URZ], R4 ;  /* 0x00000004070075a7 */ /* 0x001064000800017f */
[----:B-1----:R-:W-:Y:S05]  /*7500*/  @!P0 NANOSLEEP.SYNCS 0x989680 ;  /* 0x009896800000895d */ /* 0x002fea0003900000 */
[----:B------:R-:W1:Y:S02]  /*7510*/  @!P0 SYNCS.PHASECHK.TRANS64 P0, [R7+URZ], R4 ;  /* 0x00000004070085a7 */ /* 0x000e64000800007f */
[----:B-1----:R-:W-:Y:S05]  /*7520*/  @!P0 BRA `(.L_x_117) ;  /* 0xfffffffc00f08947 */ /* 0x002fea000383ffff */
[----:B------:R-:W-:Y:S05]  /*7530*/  BRA `(.L_x_165) ;  /* 0xffffffe800b87947 */ /* 0x000fea000383ffff */
.L_x_118:
[----:B0-----:R0:W1:Y:S02]  /*7540*/  SYNCS.PHASECHK.TRANS64.TRYWAIT P0, [R6+URZ], R3 ;  /* 0x00000003060075a7 */ /* 0x001064000800017f */
[----:B-1----:R-:W-:Y:S05]  /*7550*/  @!P0 NANOSLEEP.SYNCS 0x989680 ;  /* 0x009896800000895d */ /* 0x002fea0003900000 */
[----:B------:R-:W1:Y:S02]  /*7560*/  @!P0 SYNCS.PHASECHK.TRANS64 P0, [R6+URZ], R3 ;  /* 0x00000003060085a7 */ /* 0x000e64000800007f */
[----:B-1----:R-:W-:Y:S05]  /*7570*/  @!P0 BRA `(.L_x_118) ;  /* 0xfffffffc00f08947 */ /* 0x002fea000383ffff */
[----:B------:R-:W-:Y:S05]  /*7580*/  BRA `(.L_x_166) ;  /* 0xffffffe800c87947 */ /* 0x000fea000383ffff */
.L_x_119:
[----:B0-----:R0:W1:Y:S02]  /*7590*/  SYNCS.PHASECHK.TRANS64.TRYWAIT P0, [R7+URZ], R4 ;  /* 0x00000004070075a7 */ /* 0x001064000800017f */
[----:B-1----:R-:W-:Y:S05]  /*75a0*/  @!P0 NANOSLEEP.SYNCS 0x989680 ;  /* 0x009896800000895d */ /* 0x002fea0003900000 */
[----:B------:R-:W1:Y:S02]  /*75b0*/  @!P0 SYNCS.PHASECHK.TRANS64 P0, [R7+URZ], R4 ;  /* 0x00000004070085a7 */ /* 0x000e64000800007f */
[----:B-1----:R-:W-:Y:S05]  /*75c0*/  @!P0 BRA `(.L_x_119) ;  /* 0xfffffffc00f08947 */ /* 0x002fea000383ffff */
[----:B------:R-:W-:Y:S05]  /*75d0*/  BRA `(.L_x_167) ;  /* 0xffffffe800d87947 */ /* 0x000fea000383ffff */
.L_x_120:
[----:B0-----:R0:W1:Y:S02]  /*75e0*/  SYNCS.PHASECHK.TRANS64.TRYWAIT P0, [R6+URZ], R3 ;  /* 0x00000003060075a7 */ /* 0x001064000800017f */
[----:B-1----:R-:W-:Y:S05]  /*75f0*/  @!P0 NANOSLEEP.SYNCS 0x989680 ;  /* 0x009896800000895d */ /* 0x002fea0003900000 */
[----:B------:R-:W1:Y:S02]  /*7600*/  @!P0 SYNCS.PHASECHK.TRANS64 P0, [R6+URZ], R3 ;  /* 0x00000003060085a7 */ /* 0x000e64000800007f */
[----:B-1----:R-:W-:Y:S05]  /*7610*/  @!P0 BRA `(.L_x_120) ;  /* 0xfffffffc00f08947 */ /* 0x002fea000383ffff */
[----:B------:R-:W-:Y:S05]  /*7620*/  BRA `(.L_x_168) ;  /* 0xffffffe800e87947 */ /* 0x000fea000383ffff */
.L_x_121:
[----:B0-----:R0:W1:Y:S02]  /*7630*/  SYNCS.PHASECHK.TRANS64.TRYWAIT P0, [R7+URZ], R4 ;  /* 0x00000004070075a7 */ /* 0x001064000800017f */
[----:B-1----:R-:W-:Y:S05]  /*7640*/  @!P0 NANOSLEEP.SYNCS 0x989680 ;  /* 0x009896800000895d */ /* 0x002fea0003900000 */
[----:B------:R-:W1:Y:S02]  /*7650*/  @!P0 SYNCS.PHASECHK.TRANS64 P0, [R7+URZ], R4 ;  /* 0x00000004070085a7 */ /* 0x000e64000800007f */
[----:B-1----:R-:W-:Y:S05]  /*7660*/  @!P0 BRA `(.L_x_121) ;  /* 0xfffffffc00f08947 */ /* 0x002fea000383ffff */
[----:B------:R-:W-:Y:S05]  /*7670*/  BRA `(.L_x_169) ;  /* 0xffffffe800f87947 */ /* 0x000fea000383ffff */
.L_x_122:
[----:B0-----:R0:W1:Y:S02]  /*7680*/  SYNCS.PHASECHK.TRANS64.TRYWAIT P0, [R6+URZ], R3 ;  /* 0x00000003060075a7 */ /* 0x001064000800017f */
[----:B-1----:R-:W-:Y:S05]  /*7690*/  @!P0 NANOSLEEP.SYNCS 0x989680 ;  /* 0x009896800000895d */ /* 0x002fea0003900000 */
[----:B------:R-:W1:Y:S02]  /*76a0*/  @!P0 SYNCS.PHASECHK.TRANS64 P0, [R6+URZ], R3 ;  /* 0x00000003060085a7 */ /* 0x000e64000800007f */
[----:B-1----:R-:W-:Y:S05]  /*76b0*/  @!P0 BRA `(.L_x_122) ;  /* 0xfffffffc00f08947 */ /* 0x002fea000383ffff */
[----:B------:R-:W-:Y:S05]  /*76c0*/  BRA `(.L_x_170) ;  /* 0xffffffec00087947 */ /* 0x000fea000383ffff */
.L_x_123:
[----:B0-----:R0:W1:Y:S02]  /*76d0*/  SYNCS.PHASECHK.TRANS64.TRYWAIT P0, [R7+URZ], R4 ;  /* 0x00000004070075a7 */ /* 0x001064000800017f */
[----:B-1----:R-:W-:Y:S05]  /*76e0*/  @!P0 NANOSLEEP.SYNCS 0x989680 ;  /* 0x009896800000895d */ /* 0x002fea0003900000 */
[----:B------:R-:W1:Y:S02]  /*76f0*/  @!P0 SYNCS.PHASECHK.TRANS64 P0, [R7+URZ], R4 ;  /* 0x00000004070085a7 */ /* 0x000e64000800007f */
[----:B-1----:R-:W-:Y:S05]  /*7700*/  @!P0 BRA `(.L_x_123) ;  /* 0xfffffffc00f08947 */ /* 0x002fea000383ffff */
[----:B------:R-:W-:Y:S05]  /*7710*/  BRA `(.L_x_171) ;  /* 0xffffffec00187947 */ /* 0x000fea000383ffff */
.L_x_124:
[----:B0-----:R0:W1:Y:S02]  /*7720*/  SYNCS.PHASECHK.TRANS64.TRYWAIT P0, [R6+URZ], R3 ;  /* 0x00000003060075a7 */ /* 0x001064000800017f */
[----:B-1----:R-:W-:Y:S05]  /*7730*/  @!P0 NANOSLEEP.SYNCS 0x989680 ;  /* 0x009896800000895d */ /* 0x002fea0003900000 */
[----:B------:R-:W1:Y:S02]  /*7740*/  @!P0 SYNCS.PHASECHK.TRANS64 P0, [R6+URZ], R3 ;  /* 0x00000003060085a7 */ /* 0x000e64000800007f */
[----:B-1----:R-:W-:Y:S05]  /*7750*/  @!P0 BRA `(.L_x_124) ;  /* 0xfffffffc00f08947 */ /* 0x002fea000383ffff */
[----:B------:R-:W-:Y:S05]  /*7760*/  BRA `(.L_x_172) ;  /* 0xffffffec00287947 */ /* 0x000fea000383ffff */
.L_x_125:
[----:B0-----:R0:W1:Y:S02]  /*7770*/  SYNCS.PHASECHK.TRANS64.TRYWAIT P0, [R7+URZ], R4 ;  /* 0x00000004070075a7 */ /* 0x001064000800017f */
[----:B-1----:R-:W-:Y:S05]  /*7780*/  @!P0 NANOSLEEP.SYNCS 0x989680 ;  /* 0x009896800000895d */ /* 0x002fea0003900000 */
[----:B------:R-:W1:Y:S02]  /*7790*/  @!P0 SYNCS.PHASECHK.TRANS64 P0, [R7+URZ], R4 ;  /* 0x00000004070085a7 */ /* 0x000e64000800007f */
[----:B-1----:R-:W-:Y:S05]  /*77a0*/  @!P0 BRA `(.L_x_125) ;  /* 0xfffffffc00f08947 */ /* 0x002fea000383ffff */
[----:B------:R-:W-:Y:S05]  /*77b0*/  BRA `(.L_x_173) ;  /* 0xffffffec00387947 */ /* 0x000fea000383ffff */
.L_x_126:
[----:B0-----:R0:W1:Y:S02]  /*77c0*/  SYNCS.PHASECHK.TRANS64.TRYWAIT P0, [R6+URZ], R3 ;  /* 0x00000003060075a7 */ /* 0x001064000800017f */
[----:B-1----:R-:W-:Y:S05]  /*77d0*/  @!P0 NANOSLEEP.SYNCS 0x989680 ;  /* 0x009896800000895d */ /* 0x002fea0003900000 */
[----:B------:R-:W1:Y:S02]  /*77e0*/  @!P0 SYNCS.PHASECHK.TRANS64 P0, [R6+URZ], R3 ;  /* 0x00000003060085a7 */ /* 0x000e64000800007f */
[----:B-1----:R-:W-:Y:S05]  /*77f0*/  @!P0 BRA `(.L_x_126) ;  /* 0xfffffffc00f08947 */ /* 0x002fea000383ffff */
[----:B------:R-:W-:Y:S05]  /*7800*/  BRA `(.L_x_174) ;  /* 0xffffffec00487947 */ /* 0x000fea000383ffff */
.L_x_127:
[----:B0-----:R0:W1:Y:S02]  /*7810*/  SYNCS.PHASECHK.TRANS64.TRYWAIT P0, [R7+URZ], R4 ;  /* 0x00000004070075a7 */ /* 0x001064000800017f */
[----:B-1----:R-:W-:Y:S05]  /*7820*/  @!P0 NANOSLEEP.SYNCS 0x989680 ;  /* 0x009896800000895d */ /* 0x002fea0003900000 */
[----:B------:R-:W1:Y:S02]  /*7830*/  @!P0 SYNCS.PHASECHK.TRANS64 P0, [R7+URZ], R4 ;  /* 0x00000004070085a7 */ /* 0x000e64000800007f */
[----:B-1----:R-:W-:Y:S05]  /*7840*/  @!P0 BRA `(.L_x_127) ;  /* 0xfffffffc00f08947 */ /* 0x002fea000383ffff */
[----:B------:R-:W-:Y:S05]  /*7850*/  BRA `(.L_x_175) ;  /* 0xffffffec00587947 */ /* 0x000fea000383ffff */
.L_x_128:
[----:B0-----:R0:W1:Y:S02]  /*7860*/  SYNCS.PHASECHK.TRANS64.TRYWAIT P0, [R6+URZ], R3 ;  /* 0x00000003060075a7 */ /* 0x001064000800017f */
[----:B-1----:R-:W-:Y:S05]  /*7870*/  @!P0 NANOSLEEP.SYNCS 0x989680 ;  /* 0x009896800000895d */ /* 0x002fea0003900000 */
[----:B------:R-:W1:Y:S02]  /*7880*/  @!P0 SYNCS.PHASECHK.TRANS64 P0, [R6+URZ], R3 ;  /* 0x00000003060085a7 */ /* 0x000e64000800007f */
[----:B-1----:R-:W-:Y:S05]  /*7890*/  @!P0 BRA `(.L_x_128) ;  /* 0xfffffffc00f08947 */ /* 0x002fea000383ffff */
[----:B------:R-:W-:Y:S05]  /*78a0*/  BRA `(.L_x_176) ;  /* 0xffffffec00687947 */ /* 0x000fea000383ffff */
.L_x_129:
[----:B0-----:R0:W1:Y:S02]  /*78b0*/  SYNCS.PHASECHK.TRANS64.TRYWAIT P0, [R7+URZ], R4 ;  /* 0x00000004070075a7 */ /* 0x001064000800017f */
[----:B-1----:R-:W-:Y:S05]  /*78c0*/  @!P0 NANOSLEEP.SYNCS 0x989680 ;  /* 0x009896800000895d */ /* 0x002fea0003900000 */
[----:B------:R-:W1:Y:S02]  /*78d0*/  @!P0 SYNCS.PHASECHK.TRANS64 P0, [R7+URZ], R4 ;  /* 0x00000004070085a7 */ /* 0x000e64000800007f */
[----:B-1----:R-:W-:Y:S05]  /*78e0*/  @!P0 BRA `(.L_x_129) ;  /* 0xfffffffc00f08947 */ /* 0x002fea000383ffff */
[----:B------:R-:W-:Y:S05]  /*78f0*/  BRA `(.L_x_177) ;  /* 0xffffffec00787947 */ /* 0x000fea000383ffff */
.L_x_130:
[----:B0-----:R0:W1:Y:S02]  /*7900*/  SYNCS.PHASECHK.TRANS64.TRYWAIT P0, [R6+URZ], R3 ;  /* 0x00000003060075a7 */ /* 0x001064000800017f */
[----:B-1----:R-:W-:Y:S05]  /*7910*/  @!P0 NANOSLEEP.SYNCS 0x989680 ;  /* 0x009896800000895d */ /* 0x002fea0003900000 */
[----:B------:R-:W1:Y:S02]  /*7920*/  @!P0 SYNCS.PHASECHK.TRANS64 P0, [R6+URZ], R3 ;  /* 0x00000003060085a7 */ /* 0x000e64000800007f */
[----:B-1----:R-:W-:Y:S05]  /*7930*/  @!P0 BRA `(.L_x_130) ;  /* 0xfffffffc00f08947 */ /* 0x002fea000383ffff */
[----:B------:R-:W-:Y:S05]  /*7940*/  BRA `(.L_x_178) ;  /* 0xffffffec00887947 */ /* 0x000fea000383ffff */
.L_x_131:
[----:B0-----:R0:W1:Y:S02]  /*7950*/  SYNCS.PHASECHK.TRANS64.TRYWAIT P0, [R7+URZ], R4 ;  /* 0x00000004070075a7 */ /* 0x001064000800017f */
[----:B-1----:R-:W-:Y:S05]  /*7960*/  @!P0 NANOSLEEP.SYNCS 0x989680 ;  /* 0x009896800000895d */ /* 0x002fea0003900000 */
[----:B------:R-:W1:Y:S02]  /*7970*/  @!P0 SYNCS.PHASECHK.TRANS64 P0, [R7+URZ], R4 ;  /* 0x00000004070085a7 */ /* 0x000e64000800007f */
[----:B-1----:R-:W-:Y:S05]  /*7980*/  @!P0 BRA `(.L_x_131) ;  /* 0xfffffffc00f08947 */ /* 0x002fea000383ffff */
[----:B------:R-:W-:Y:S05]  /*7990*/  BRA `(.L_x_179) ;  /* 0xffffffec00987947 */ /* 0x000fea000383ffff */
.L_x_132:
[----:B0-----:R0:W1:Y:S02]  /*79a0*/  SYNCS.PHASECHK.TRANS64.TRYWAIT P0, [R6+URZ], R3 ;  /* 0x00000003060075a7 */ /* 0x001064000800017f */
[----:B-1----:R-:W-:Y:S05]  /*79b0*/  @!P0 NANOSLEEP.SYNCS 0x989680 ;  /* 0x009896800000895d */ /* 0x002fea0003900000 */
[----:B------:R-:W1:Y:S02]  /*79c0*/  @!P0 SYNCS.PHASECHK.TRANS64 P0, [R6+URZ], R3 ;  /* 0x00000003060085a7 */ /* 0x000e64000800007f */
[----:B-1----:R-:W-:Y:S05]  /*79d0*/  @!P0 BRA `(.L_x_132) ;  /* 0xfffffffc00f08947 */ /* 0x002fea000383ffff */
[----:B------:R-:W-:Y:S05]  /*79e0*/  BRA `(.L_x_180) ;  /* 0xffffffec00a87947 */ /* 0x000fea000383ffff */
.L_x_133:
[----:B0-----:R0:W1:Y:S02]  /*79f0*/  SYNCS.PHASECHK.TRANS64.TRYWAIT P0, [R7+URZ], R4 ;  /* 0x00000004070075a7 */ /* 0x001064000800017f */
[----:B-1----:R-:W-:Y:S05]  /*7a00*/  @!P0 NANOSLEEP.SYNCS 0x989680 ;  /* 0x009896800000895d */ /* 0x002fea0003900000 */
[----:B------:R-:W1:Y:S02]  /*7a10*/  @!P0 SYNCS.PHASECHK.TRANS64 P0, [R7+URZ], R4 ;  /* 0x00000004070085a7 */ /* 0x000e64000800007f */
[----:B-1----:R-:W-:Y:S05]  /*7a20*/  @!P0 BRA `(.L_x_133) ;  /* 0xfffffffc00f08947 */ /* 0x002fea000383ffff */
[----:B------:R-:W-:Y:S05]  /*7a30*/  BRA `(.L_x_181) ;  /* 0xffffffec00b87947 */ /* 0x000fea000383ffff */
.L_x_134:
[----:B0-----:R0:W1:Y:S02]  /*7a40*/  SYNCS.PHASECHK.TRANS64.TRYWAIT P0, [R6+URZ], R3 ;  /* 0x00000003060075a7 */ /* 0x001064000800017f */
[----:B-1----:R-:W-:Y:S05]  /*7a50*/  @!P0 NANOSLEEP.SYNCS 0x989680 ;  /* 0x009896800000895d */ /* 0x002fea0003900000 */
[----:B------:R-:W1:Y:S02]  /*7a60*/  @!P0 SYNCS.PHASECHK.TRANS64 P0, [R6+URZ], R3 ;  /* 0x00000003060085a7 */ /* 0x000e64000800007f */
[----:B-1----:R-:W-:Y:S05]  /*7a70*/  @!P0 BRA `(.L_x_134) ;  /* 0xfffffffc00f08947 */ /* 0x002fea000383ffff */
[----:B------:R-:W-:Y:S05]  /*7a80*/  BRA `(.L_x_182) ;  /* 0xffffffec00c87947 */ /* 0x000fea000383ffff */
.L_x_135:
[----:B0-----:R0:W1:Y:S02]  /*7a90*/  SYNCS.PHASECHK.TRANS64.TRYWAIT P0, [R7+URZ], R4 ;  /* 0x00000004070075a7 */ /* 0x001064000800017f */
[----:B-1----:R-:W-:Y:S05]  /*7aa0*/  @!P0 NANOSLEEP.SYNCS 0x989680 ;  /* 0x009896800000895d */ /* 0x002fea0003900000 */
[----:B------:R-:W1:Y:S02]  /*7ab0*/  @!P0 SYNCS.PHASECHK.TRANS64 P0, [R7+URZ], R4 ;  /* 0x00000004070085a7 */ /* 0x000e64000800007f */
[----:B-1----:R-:W-:Y:S05]  /*7ac0*/  @!P0 BRA `(.L_x_135) ;  /* 0xfffffffc00f08947 */ /* 0x002fea000383ffff */
[----:B------:R-:W-:Y:S05]  /*7ad0*/  BRA `(.L_x_183) ;  /* 0xffffffec00d87947 */ /* 0x000fea000383ffff */
.L_x_136:
[----:B0-----:R0:W1:Y:S02]  /*7ae0*/  SYNCS.PHASECHK.TRANS64.TRYWAIT P0, [R6+URZ], R3 ;  /* 0x00000003060075a7 */ /* 0x001064000800017f */
[----:B-1----:R-:W-:Y:S05]  /*7af0*/  @!P0 NANOSLEEP.SYNCS 0x989680 ;  /* 0x009896800000895d */ /* 0x002fea0003900000 */
[----:B------:R-:W1:Y:S02]  /*7b00*/  @!P0 SYNCS.PHASECHK.TRANS64 P0, [R6+URZ], R3 ;  /* 0x00000003060085a7 */ /* 0x000e64000800007f */
[----:B-1----:R-:W-:Y:S05]  /*7b10*/  @!P0 BRA `(.L_x_136) ;  /* 0xfffffffc00f08947 */ /* 0x002fea000383ffff */
[----:B------:R-:W-:Y:S05]  /*7b20*/  BRA `(.L_x_184) ;  /* 0xffffffec00e87947 */ /* 0x000fea000383ffff */
.L_x_137:
[----:B0-----:R0:W1:Y:S02]  /*7b30*/  SYNCS.PHASECHK.TRANS64.TRYWAIT P0, [R7+URZ], R4 ;  /* 0x00000004070075a7 */ /* 0x001064000800017f */
[----:B-1----:R-:W-:Y:S05]  /*7b40*/  @!P0 NANOSLEEP.SYNCS 0x989680 ;  /* 0x009896800000895d */ /* 0x002fea0003900000 */
[----:B------:R-:W1:Y:S02]  /*7b50*/  @!P0 SYNCS.PHASECHK.TRANS64 P0, [R7+URZ], R4 ;  /* 0x00000004070085a7 */ /* 0x000e64000800007f */
[----:B-1----:R-:W-:Y:S05]  /*7b60*/  @!P0 BRA `(.L_x_137) ;  /* 0xfffffffc00f08947 */ /* 0x002fea000383ffff */
[----:B------:R-:W-:Y:S05]  /*7b70*/  BRA `(.L_x_185) ;  /* 0xffffffec00f87947 */ /* 0x000fea000383ffff */
.L_x_138:
[----:B0-----:R0:W1:Y:S02]  /*7b80*/  SYNCS.PHASECHK.TRANS64.TRYWAIT P0, [R6+URZ], R3 ;  /* 0x00000003060075a7 */ /* 0x001064000800017f */
[----:B-1----:R-:W-:Y:S05]  /*7b90*/  @!P0 NANOSLEEP.SYNCS 0x989680 ;  /* 0x009896800000895d */ /* 0x002fea0003900000 */
[----:B------:R-:W1:Y:S02]  /*7ba0*/  @!P0 SYNCS.PHASECHK.TRANS64 P0, [R6+URZ], R3 ;  /* 0x00000003060085a7 */ /* 0x000e64000800007f */
[----:B-1----:R-:W-:Y:S05]  /*7bb0*/  @!P0 BRA `(.L_x_138) ;  /* 0xfffffffc00f08947 */ /* 0x002fea000383ffff */
[----:B------:R-:W-:Y:S05]  /*7bc0*/  BRA `(.L_x_186) ;  /* 0xfffffff000087947 */ /* 0x000fea000383ffff */
.L_x_139:
[----:B0-----:R0:W1:Y:S02]  /*7bd0*/  SYNCS.PHASECHK.TRANS64.TRYWAIT P0, [R7+URZ], R4 ;  /* 0x00000004070075a7 */ /* 0x001064000800017f */
[----:B-1----:R-:W-:Y:S05]  /*7be0*/  @!P0 NANOSLEEP.SYNCS 0x989680 ;  /* 0x009896800000895d */ /* 0x002fea0003900000 */
[----:B------:R-:W1:Y:S02]  /*7bf0*/  @!P0 SYNCS.PHASECHK.TRANS64 P0, [R7+URZ], R4 ;  /* 0x00000004070085a7 */ /* 0x000e64000800007f */
[----:B-1----:R-:W-:Y:S05]  /*7c00*/  @!P0 BRA `(.L_x_139) ;  /* 0xfffffffc00f08947 */ /* 0x002fea000383ffff */
[----:B------:R-:W-:Y:S05]  /*7c10*/  BRA `(.L_x_187) ;  /* 0xfffffff000187947 */ /* 0x000fea000383ffff */
.L_x_140:
[----:B0-----:R0:W1:Y:S02]  /*7c20*/  SYNCS.PHASECHK.TRANS64.TRYWAIT P0, [R6+URZ], R3 ;  /* 0x00000003060075a7 */ /* 0x001064000800017f */
[----:B-1----:R-:W-:Y:S05]  /*7c30*/  @!P0 NANOSLEEP.SYNCS 0x989680 ;  /* 0x009896800000895d */ /* 0x002fea0003900000 */
[----:B------:R-:W1:Y:S02]  /*7c40*/  @!P0 SYNCS.PHASECHK.TRANS64 P0, [R6+URZ], R3 ;  /* 0x00000003060085a7 */ /* 0x000e64000800007f */
[----:B-1----:R-:W-:Y:S05]  /*7c50*/  @!P0 BRA `(.L_x_140) ;  /* 0xfffffffc00f08947 */ /* 0x002fea000383ffff */
[----:B------:R-:W-:Y:S05]  /*7c60*/  BRA `(.L_x_188) ;  /* 0xfffffff000287947 */ /* 0x000fea000383ffff */
.L_x_141:
[----:B0-----:R0:W1:Y:S02]  /*7c70*/  SYNCS.PHASECHK.TRANS64.TRYWAIT P0, [R7+URZ], R4 ;  /* 0x00000004070075a7 */ /* 0x001064000800017f */
[----:B-1----:R-:W-:Y:S05]  /*7c80*/  @!P0 NANOSLEEP.SYNCS 0x989680 ;  /* 0x009896800000895d */ /* 0x002fea0003900000 */
[----:B------:R-:W1:Y:S02]  /*7c90*/  @!P0 SYNCS.PHASECHK.TRANS64 P0, [R7+URZ], R4 ;  /* 0x00000004070085a7 */ /* 0x000e64000800007f */
[----:B-1----:R-:W-:Y:S05]  /*7ca0*/  @!P0 BRA `(.L_x_141) ;  /* 0xfffffffc00f08947 */ /* 0x002fea000383ffff */
[----:B------:R-:W-:Y:S05]  /*7cb0*/  BRA `(.L_x_189) ;  /* 0xfffffff000387947 */ /* 0x000fea000383ffff */
.L_x_142:
[----:B-1----:R1:W2:Y:S02]  /*7cc0*/  SYNCS.PHASECHK.TRANS64.TRYWAIT P0, [R6+URZ], R3 ;  /* 0x00000003060075a7 */ /* 0x0022a4000800017f */
[----:B--2---:R-:W-:Y:S05]  /*7cd0*/  @!P0 NANOSLEEP.SYNCS 0x989680 ;  /* 0x009896800000895d */ /* 0x004fea0003900000 */
[----:B------:R-:W2:Y:S02]  /*7ce0*/  @!P0 SYNCS.PHASECHK.TRANS64 P0, [R6+URZ], R3 ;  /* 0x00000003060085a7 */ /* 0x000ea4000800007f */
[----:B--2---:R-:W-:Y:S05]  /*7cf0*/  @!P0 BRA `(.L_x_142) ;  /* 0xfffffffc00f08947 */ /* 0x004fea000383ffff */
[----:B------:R-:W-:Y:S05]  /*7d00*/  BRA `(.L_x_190) ;  /* 0xfffffff000407947 */ /* 0x000fea000383ffff */
.L_x_191:
[----:B------:R-:W-:-:S00]  /*7d10*/  BRA `(.L_x_191) ;  /* 0xfffffffc00fc7947 */ /* 0x000fc0000383ffff */
[----:B------:R-:W-:-:S00]  /*7d20*/  NOP ;  /* 0x0000000000007918 */ /* 0x000fc00000000000 */
        /* <DEDUP_REMOVED lines=13> */
.L_x_192:


//--------------------- .nv.global.init           --------------------------
	.section	.nv.global.init,"aw",@progbits
.nv.global.init:
	.type		$str$22,@object
	.size		$str$22,($str$23 - $str$22)
$str$22:
        /*0000*/ 	.byte	0x6b, 0x5f, 0x74, 0x69, 0x6c, 0x65, 0x5f, 0x63, 0x6f, 0x75, 0x6e, 0x74, 0x20, 0x3e, 0x3d, 0x20
        /*0010*/ 	.byte	0x31, 0x00
	.type		$str$23,@object
	.size		$str$23,(__unnamed_1 - $str$23)
$str$23:
        /*0012*/ 	.byte	0x2f, 0x74, 0x6d, 0x70, 0x2f, 0x63, 0x75, 0x74, 0x6c, 0x61, 0x73, 0x73, 0x5f, 0x73, 0x77, 0x65
        /*0022*/ 	.byte	0x65, 0x70, 0x5f, 0x73, 0x72, 0x63, 0x2f, 0x69, 0x6e, 0x63, 0x6c, 0x75, 0x64, 0x65, 0x2f, 0x63
        /*0032*/ 	.byte	0x75, 0x74, 0x6c, 0x61, 0x73, 0x73, 0x2f, 0x67, 0x65, 0x6d, 0x6d, 0x2f, 0x63, 0x6f, 0x6c, 0x6c
        /*0042*/ 	.byte	0x65, 0x63, 0x74, 0x69, 0x76, 0x65, 0x2f, 0x73, 0x6d, 0x39, 0x30, 0x5f, 0x6d, 0x6d, 0x61, 0x5f
        /*0052*/ 	.byte	0x74, 0x6d, 0x61, 0x5f, 0x67, 0x6d, 0x6d, 0x61, 0x5f, 0x73, 0x73, 0x5f, 0x77, 0x61, 0x72, 0x70
        /*0062*/ 	.byte	0x73, 0x70, 0x65, 0x63, 0x69, 0x61, 0x6c, 0x69, 0x7a, 0x65, 0x64, 0x2e, 0x68, 0x70, 0x70, 0x00
	.type		__unnamed_1,@object
	.size		__unnamed_1,(.L_0 - __unnamed_1)
__unnamed_1:
        /*0072*/ 	.byte	0x76, 0x6f, 0x69, 0x64, 0x20, 0x63, 0x75, 0x74, 0x6c, 0x61, 0x73, 0x73, 0x3a, 0x3a, 0x67, 0x65
        /* <DEDUP_REMOVED lines=180> */
        /*0bc2*/ 	.byte	0x65, 0x3a, 0x3a, 0x69, 0x64, 0x65, 0x6e, 0x74, 0x69, 0x74, 0x79, 0x5d, 0x00
.L_0:


//--------------------- .nv.shared._ZN7cutlass13device_kernelINS_4gemm6kernel13GemmUniversalIN4cute5tupleIJiiiiEEENS1_10collective13CollectiveMmaINS1_34MainloopSm90TmaGmmaWarpSpecializedILi41ENS5_IJNS4_1CILi2EEENSA_ILi1EEESC_EEENS1_35KernelTmaWarpSpecializedCooperativeEEENS5_IJNSA_ILi128EEENSA_ILi48EEENSA_ILi16EEEEEENS_10bfloat16_tENS5_IJlSC_lEEESK_SL_NS4_8TiledMMAINS4_8MMA_AtomIJNS4_4SM904GMMA27MMA_64x16x16_F32BF16BF16_SSILNSP_5MajorE0ELSR_0ELNSP_7ScaleInE1ELSS_1EEEEEENS4_6LayoutISD_NS5_IJSC_NSA_ILi0EEESW_EEEEENS5_IJNS4_10UnderscoreESZ_SZ_EEEEENS4_13SM90_TMA_LOADENS4_14ComposedLayoutINS4_7SwizzleILi1ELi4ELi3EEENS4_18smem_ptr_flag_bitsILi16EEENSV_INS5_IJNSA_ILi8EEESI_EEENS5_IJSI_SC_EEEEEEEvNS4_8identityENS4_23SM90_TMA_LOAD_MULTICASTES1C_vS1D_EENS_8epilogue10collective6detail29Sm90TmaWarpSpecializedAdapterINS1H_15DefaultEpilogueISK_SL_SL_NS1G_6thread17LinearCombinationISK_Li1EffLNS1L_9ScaleType4KindE0ELNS_15FloatRoundStyleE2ESK_EENS1_15EpilogueDefaultEEEEEvvEEEEvNT_6ParamsE --------------------------
	.section	.nv.shared._ZN7cutlass13device_kernelINS_4gemm6kernel13GemmUniversalIN4cute5tupleIJiiiiEEENS1_10collective13CollectiveMmaINS1_34MainloopSm90TmaGmmaWarpSpecializedILi41ENS5_IJNS4_1CILi2EEENSA_ILi1EEESC_EEENS1_35KernelTmaWarpSpecializedCooperativeEEENS5_IJNSA_ILi128EEENSA_ILi48EEENSA_ILi16EEEEEENS_10bfloat16_tENS5_IJlSC_lEEESK_SL_NS4_8TiledMMAINS4_8MMA_AtomIJNS4_4SM904GMMA27MMA_64x16x16_F32BF16BF16_SSILNSP_5MajorE0ELSR_0ELNSP_7ScaleInE1ELSS_1EEEEEENS4_6LayoutISD_NS5_IJSC_NSA_ILi0EEESW_EEEEENS5_IJNS4_10UnderscoreESZ_SZ_EEEEENS4_13SM90_TMA_LOADENS4_14ComposedLayoutINS4_7SwizzleILi1ELi4ELi3EEENS4_18smem_ptr_flag_bitsILi16EEENSV_INS5_IJNSA_ILi8EEESI_EEENS5_IJSI_SC_EEEEEEEvNS4_8identityENS4_23SM90_TMA_LOAD_MULTICASTES1C_vS1D_EENS_8epilogue10collective6detail29Sm90TmaWarpSpecializedAdapterINS1H_15DefaultEpilogueISK_SL_SL_NS1G_6thread17LinearCombinationISK_Li1EffLNS1L_9ScaleType4KindE0ELNS_15FloatRoundStyleE2ESK_EENS1_15EpilogueDefaultEEEEEvvEEEEvNT_6ParamsE,"aw",@nobits
	.sectionflags	@""
	.align	16
	.zero		1024


//--------------------- .nv.shared.reserved.0     --------------------------
	.section	.nv.shared.reserved.0,"aw",@nobits
	.weak		__nv_reservedSMEM_offset_0_alias
	.size		__nv_reservedSMEM_offset_0_alias, 0, 0
	.other		__nv_reservedSMEM_offset_0_alias,@"STO_CUDA_RESERVED_SHARED STV_DEFAULT"
__nv_reservedSMEM_offset_0_alias:
	.zero		0


//--------------------- .nv.global                --------------------------
	.section	.nv.global,"aw",@nobits
.nv.global:
	.type		_ZN39_INTERNAL_00630349_4_k_cu_3f55e1d0_69454cute1_E,@object
	.size		_ZN39_INTERNAL_00630349_4_k_cu_3f55e1d0_69454cute1_E,(_ZN39_INTERNAL_00630349_4_k_cu_3f55e1d0_69454cuda3std3__45__cpo6cbeginE - _ZN39_INTERNAL_00630349_4_k_cu_3f55e1d0_69454cute1_E)
_ZN39_INTERNAL_00630349_4_k_cu_3f55e1d0_69454cute1_E:
	.zero		1
	.type		_ZN39_INTERNAL_00630349_4_k_cu_3f55e1d0_69454cuda3std3__45__cpo6cbeginE,@object
	.size		_ZN39_INTERNAL_00630349_4_k_cu_3f55e1d0_69454cuda3std3__45__cpo6cbeginE,(_ZN39_INTERNAL_00630349_4_k_cu_3f55e1d0_69454cuda3std3__48in_placeE - _ZN39_INTERNAL_00630349_4_k_cu_3f55e1d0_69454cuda3std3__45__cpo6cbeginE)
_ZN39_INTERNAL_00630349_4_k_cu_3f55e1d0_69454cuda3std3__45__cpo6cbeginE:
	.zero		1
	.type		_ZN39_INTERNAL_00630349_4_k_cu_3f55e1d0_69454cuda3std3__48in_placeE,@object
	.size		_ZN39_INTERNAL_00630349_4_k_cu_3f55e1d0_69454cuda3std3__48in_placeE,(_ZN39_INTERNAL_00630349_4_k_cu_3f55e1d0_69454cuda3std6ranges3__45__cpo9iter_moveE - _ZN39_INTERNAL_00630349_4_k_cu_3f55e1d0_69454cuda3std3__48in_placeE)
_ZN39_INTERNAL_00630349_4_k_cu_3f55e1d0_69454cuda3std3__48in_placeE:
	.zero		1
	.type		_ZN39_INTERNAL_00630349_4_k_cu_3f55e1d0_69454cuda3std6ranges3__45__cpo9iter_moveE,@object
	.size		_ZN39_INTERNAL_00630349_4_k_cu_3f55e1d0_69454cuda3std6ranges3__45__cpo9iter_moveE,(_ZN39_INTERNAL_00630349_4_k_cu_3f55e1d0_69454cuda3std3__45__cpo5beginE - _ZN39_INTERNAL_00630349_4_k_cu_3f55e1d0_69454cuda3std6ranges3__45__cpo9iter_moveE)
_ZN39_INTERNAL_00630349_4_k_cu_3f55e1d0_69454cuda3std6ranges3__45__cpo9iter_moveE:
	.zero		1
	.type		_ZN39_INTERNAL_00630349_4_k_cu_3f55e1d0_69454cuda3std3__45__cpo5beginE,@object
	.size		_ZN39_INTERNAL_00630349_4_k_cu_3f55e1d0_69454cuda3std3__45__cpo5beginE,(_ZN39_INTERNAL_00630349_4_k_cu_3f55e1d0_69454cuda3std3__441_GLOBAL__N__00630349_4_k_cu_3f55e1d0_69456ignoreE - _ZN39_INTERNAL_00630349_4_k_cu_3f55e1d0_69454cuda3std3__45__cpo5beginE)
_ZN39_INTERNAL_00630349_4_k_cu_3f55e1d0_69454cuda3std3__45__cpo5beginE:
	.zero		1
	.type		_ZN39_INTERNAL_00630349_4_k_cu_3f55e1d0_69454cuda3std3__441_GLOBAL__N__00630349_4_k_cu_3f55e1d0_69456ignoreE,@object
	.size		_ZN39_INTERNAL_00630349_4_k_cu_3f55e1d0_69454cuda3std3__441_GLOBAL__N__00630349_4_k_cu_3f55e1d0_69456ignoreE,(_ZN39_INTERNAL_00630349_4_k_cu_3f55e1d0_69454cute7productE - _ZN39_INTERNAL_00630349_4_k_cu_3f55e1d0_69454cuda3std3__441_GLOBAL__N__00630349_4_k_cu_3f55e1d0_69456ignoreE)
_ZN39_INTERNAL_00630349_4_k_cu_3f55e1d0_69454cuda3std3__441_GLOBAL__N__00630349_4_k_cu_3f55e1d0_69456ignoreE:
	.zero		1
	.type		_ZN39_INTERNAL_00630349_4_k_cu_3f55e1d0_69454cute7productE,@object
	.size		_ZN39_INTERNAL_00630349_4_k_cu_3f55e1d0_69454cute7productE,(_ZN39_INTERNAL_00630349_4_k_cu_3f55e1d0_69454cuda3std3__45__cpo3endE - _ZN39_INTERNAL_00630349_4_k_cu_3f55e1d0_69454cute7productE)
_ZN39_INTERNAL_00630349_4_k_cu_3f55e1d0_69454cute7productE:
	.zero		1
	.type		_ZN39_INTERNAL_00630349_4_k_cu_3f55e1d0_69454cuda3std3__45__cpo3endE,@object
	.size		_ZN39_INTERNAL_00630349_4_k_cu_3f55e1d0_69454cuda3std3__45__cpo3endE,(_ZN39_INTERNAL_00630349_4_k_cu_3f55e1d0_69454cuda3std3__419piecewise_constructE - _ZN39_INTERNAL_00630349_4_k_cu_3f55e1d0_69454cuda3std3__45__cpo3endE)
_ZN39_INTERNAL_00630349_4_k_cu_3f55e1d0_69454cuda3std3__45__cpo3endE:
	.zero		1
	.type		_ZN39_INTERNAL_00630349_4_k_cu_3f55e1d0_69454cuda3std3__419piecewise_constructE,@object
	.size		_ZN39_INTERNAL_00630349_4_k_cu_3f55e1d0_69454cuda3std3__419piecewise_constructE,(_ZN39_INTERNAL_00630349_4_k_cu_3f55e1d0_69454cuda3std3__45__cpo4cendE - _ZN39_INTERNAL_00630349_4_k_cu_3f55e1d0_69454cuda3std3__419piecewise_constructE)
_ZN39_INTERNAL_00630349_4_k_cu_3f55e1d0_69454cuda3std3__419piecewise_constructE:
	.zero		1
	.type		_ZN39_INTERNAL_00630349_4_k_cu_3f55e1d0_69454cuda3std3__45__cpo4cendE,@object
	.size		_ZN39_INTERNAL_00630349_4_k_cu_3f55e1d0_69454cuda3std3__45__cpo4cendE,(_ZN39_INTERNAL_00630349_4_k_cu_3f55e1d0_69454cuda3std6ranges3__45__cpo4swapE - _ZN39_INTERNAL_00630349_4_k_cu_3f55e1d0_69454cuda3std3__45__cpo4cendE)
_ZN39_INTERNAL_00630349_4_k_cu_3f55e1d0_69454cuda3std3__45__cpo4cendE:
	.zero		1
	.type		_ZN39_INTERNAL_00630349_4_k_cu_3f55e1d0_69454cuda3std6ranges3__45__cpo4swapE,@object
	.size		_ZN39_INTERNAL_00630349_4_k_cu_3f55e1d0_69454cuda3std6ranges3__45__cpo4swapE,(.L_8 - _ZN39_INTERNAL_00630349_4_k_cu_3f55e1d0_69454cuda3std6ranges3__45__cpo4swapE)
_ZN39_INTERNAL_00630349_4_k_cu_3f55e1d0_69454cuda3std6ranges3__45__cpo4swapE:
	.zero		1
.L_8:


//--------------------- .nv.constant0._ZN7cutlass13device_kernelINS_4gemm6kernel13GemmUniversalIN4cute5tupleIJiiiiEEENS1_10collective13CollectiveMmaINS1_34MainloopSm90TmaGmmaWarpSpecializedILi41ENS5_IJNS4_1CILi2EEENSA_ILi1EEESC_EEENS1_35KernelTmaWarpSpecializedCooperativeEEENS5_IJNSA_ILi128EEENSA_ILi48EEENSA_ILi16EEEEEENS_10bfloat16_tENS5_IJlSC_lEEESK_SL_NS4_8TiledMMAINS4_8MMA_AtomIJNS4_4SM904GMMA27MMA_64x16x16_F32BF16BF16_SSILNSP_5MajorE0ELSR_0ELNSP_7ScaleInE1ELSS_1EEEEEENS4_6LayoutISD_NS5_IJSC_NSA_ILi0EEESW_EEEEENS5_IJNS4_10UnderscoreESZ_SZ_EEEEENS4_13SM90_TMA_LOADENS4_14ComposedLayoutINS4_7SwizzleILi1ELi4ELi3EEENS4_18smem_ptr_flag_bitsILi16EEENSV_INS5_IJNSA_ILi8EEESI_EEENS5_IJSI_SC_EEEEEEEvNS4_8identityENS4_23SM90_TMA_LOAD_MULTICASTES1C_vS1D_EENS_8epilogue10collective6detail29Sm90TmaWarpSpecializedAdapterINS1H_15DefaultEpilogueISK_SL_SL_NS1G_6thread17LinearCombinationISK_Li1EffLNS1L_9ScaleType4KindE0ELNS_15FloatRoundStyleE2ESK_EENS1_15EpilogueDefaultEEEEEvvEEEEvNT_6ParamsE --------------------------
	.section	.nv.constant0._ZN7cutlass13device_kernelINS_4gemm6kernel13GemmUniversalIN4cute5tupleIJiiiiEEENS1_10collective13CollectiveMmaINS1_34MainloopSm90TmaGmmaWarpSpecializedILi41ENS5_IJNS4_1CILi2EEENSA_ILi1EEESC_EEENS1_35KernelTmaWarpSpecializedCooperativeEEENS5_IJNSA_ILi128EEENSA_ILi48EEENSA_ILi16EEEEEENS_10bfloat16_tENS5_IJlSC_lEEESK_SL_NS4_8TiledMMAINS4_8MMA_AtomIJNS4_4SM904GMMA27MMA_64x16x16_F32BF16BF16_SSILNSP_5MajorE0ELSR_0ELNSP_7ScaleInE1ELSS_1EEEEEENS4_6LayoutISD_NS5_IJSC_NSA_ILi0EEESW_EEEEENS5_IJNS4_10UnderscoreESZ_SZ_EEEEENS4_13SM90_TMA_LOADENS4_14ComposedLayoutINS4_7SwizzleILi1ELi4ELi3EEENS4_18smem_ptr_flag_bitsILi16EEENSV_INS5_IJNSA_ILi8EEESI_EEENS5_IJSI_SC_EEEEEEEvNS4_8identityENS4_23SM90_TMA_LOAD_MULTICASTES1C_vS1D_EENS_8epilogue10collective6detail29Sm90TmaWarpSpecializedAdapterINS1H_15DefaultEpilogueISK_SL_SL_NS1G_6thread17LinearCombinationISK_Li1EffLNS1L_9ScaleType4KindE0ELNS_15FloatRoundStyleE2ESK_EENS1_15EpilogueDefaultEEEEEvvEEEEvNT_6ParamsE,"a",@progbits
	.sectionflags	@""
	.align	4
.nv.constant0._ZN7cutlass13device_kernelINS_4gemm6kernel13GemmUniversalIN4cute5tupleIJiiiiEEENS1_10collective13CollectiveMmaINS1_34MainloopSm90TmaGmmaWarpSpecializedILi41ENS5_IJNS4_1CILi2EEENSA_ILi1EEESC_EEENS1_35KernelTmaWarpSpecializedCooperativeEEENS5_IJNSA_ILi128EEENSA_ILi48EEENSA_ILi16EEEEEENS_10bfloat16_tENS5_IJlSC_lEEESK_SL_NS4_8TiledMMAINS4_8MMA_AtomIJNS4_4SM904GMMA27MMA_64x16x16_F32BF16BF16_SSILNSP_5MajorE0ELSR_0ELNSP_7ScaleInE1ELSS_1EEEEEENS4_6LayoutISD_NS5_IJSC_NSA_ILi0EEESW_EEEEENS5_IJNS4_10UnderscoreESZ_SZ_EEEEENS4_13SM90_TMA_LOADENS4_14ComposedLayoutINS4_7SwizzleILi1ELi4ELi3EEENS4_18smem_ptr_flag_bitsILi16EEENSV_INS5_IJNSA_ILi8EEESI_EEENS5_IJSI_SC_EEEEEEEvNS4_8identityENS4_23SM90_TMA_LOAD_MULTICASTES1C_vS1D_EENS_8epilogue10collective6detail29Sm90TmaWarpSpecializedAdapterINS1H_15DefaultEpilogueISK_SL_SL_NS1G_6thread17LinearCombinationISK_Li1EffLNS1L_9ScaleType4KindE0ELNS_15FloatRoundStyleE2ESK_EENS1_15EpilogueDefaultEEEEEvvEEEEvNT_6ParamsE:
	.zero		1664


//--------------------- SYMBOLS --------------------------

	.type		.nv.reservedSmem.offset0,@object
	.size		.nv.reservedSmem.offset0,0x4
	.type		__assertfail,@function
